	.headerflags	@"EF_CUDA_TEXMODE_UNIFIED EF_CUDA_64BIT_ADDRESS EF_CUDA_SM86 EF_CUDA_VIRTUAL_SM(EF_CUDA_SM86)"
	.elftype	@"ET_EXEC"


//--------------------- .nv.info                  --------------------------
	.section	.nv.info,"",@"SHT_CUDA_INFO"
	.align	4


	//----- nvinfo : EIATTR_REGCOUNT
	.align		4
        /*0000*/ 	.byte	0x04, 0x2f
        /*0002*/ 	.short	(.L_1 - .L_0)
	.align		4
.L_0:
        /*0004*/ 	.word	index@(triton_mm)
        /*0008*/ 	.word	0x000000ff


	//----- nvinfo : EIATTR_MAX_STACK_SIZE
	.align		4
.L_1:
        /*000c*/ 	.byte	0x04, 0x23
        /*000e*/ 	.short	(.L_3 - .L_2)
	.align		4
.L_2:
        /*0010*/ 	.word	index@(triton_mm)
        /*0014*/ 	.word	0x00000000


	//----- nvinfo : EIATTR_MIN_STACK_SIZE
	.align		4
.L_3:
        /*0018*/ 	.byte	0x04, 0x12
        /*001a*/ 	.short	(.L_5 - .L_4)
	.align		4
.L_4:
        /*001c*/ 	.word	index@(triton_mm)
        /*0020*/ 	.word	0x000002e0


	//----- nvinfo : EIATTR_FRAME_SIZE
	.align		4
.L_5:
        /*0024*/ 	.byte	0x04, 0x11
        /*0026*/ 	.short	(.L_7 - .L_6)
	.align		4
.L_6:
        /*0028*/ 	.word	index@(triton_mm)
        /*002c*/ 	.word	0x000002e0
.L_7:


//--------------------- .nv.info.triton_mm        --------------------------
	.section	.nv.info.triton_mm,"",@"SHT_CUDA_INFO"
	.align	4


	//----- nvinfo : EIATTR_CUDA_API_VERSION
	.align		4
        /*0000*/ 	.byte	0x04, 0x37
        /*0002*/ 	.short	(.L_9 - .L_8)
.L_8:
        /*0004*/ 	.word	0x0000007b


	//----- nvinfo : EIATTR_SW2861232_WAR
	.align		4
.L_9:
        /*0008*/ 	.byte	0x01, 0x35
	.zero		2


	//----- nvinfo : EIATTR_PARAM_CBANK
	.align		4
        /*000c*/ 	.byte	0x04, 0x0a
        /*000e*/ 	.short	(.L_11 - .L_10)
	.align		4
.L_10:
        /*0010*/ 	.word	index@(.nv.constant0.triton_mm)
        /*0014*/ 	.short	0x0160
        /*0016*/ 	.short	0x0024


	//----- nvinfo : EIATTR_CBANK_PARAM_SIZE
	.align		4
.L_11:
        /*0018*/ 	.byte	0x03, 0x19
        /*001a*/ 	.short	0x0024


	//----- nvinfo : EIATTR_KPARAM_INFO
	.align		4
        /*001c*/ 	.byte	0x04, 0x17
        /*001e*/ 	.short	(.L_13 - .L_12)
.L_12:
        /*0020*/ 	.word	0x00000000
        /*0024*/ 	.short	0x0004
        /*0026*/ 	.short	0x0020
        /*0028*/ 	.byte	0x00, 0xf0, 0x11, 0x00


	//----- nvinfo : EIATTR_KPARAM_INFO
	.align		4
.L_13:
        /*002c*/ 	.byte	0x04, 0x17
        /*002e*/ 	.short	(.L_15 - .L_14)
.L_14:
        /*0030*/ 	.word	0x00000000
        /*0034*/ 	.short	0x0003
        /*0036*/ 	.short	0x0018
        /*0038*/ 	.byte	0x00, 0xf0, 0x21, 0x00


	//----- nvinfo : EIATTR_KPARAM_INFO
	.align		4
.L_15:
        /*003c*/ 	.byte	0x04, 0x17
        /*003e*/ 	.short	(.L_17 - .L_16)
.L_16:
        /*0040*/ 	.word	0x00000000
        /*0044*/ 	.short	0x0002
        /*0046*/ 	.short	0x0010
        /*0048*/ 	.byte	0x00, 0xf0, 0x21, 0x00


	//----- nvinfo : EIATTR_KPARAM_INFO
	.align		4
.L_17:
        /*004c*/ 	.byte	0x04, 0x17
        /*004e*/ 	.short	(.L_19 - .L_18)
.L_18:
        /*0050*/ 	.word	0x00000000
        /*0054*/ 	.short	0x0001
        /*0056*/ 	.short	0x0008
        /*0058*/ 	.byte	0x00, 0xf0, 0x21, 0x00


	//----- nvinfo : EIATTR_KPARAM_INFO
	.align		4
.L_19:
        /*005c*/ 	.byte	0x04, 0x17
        /*005e*/ 	.short	(.L_21 - .L_20)
.L_20:
        /*0060*/ 	.word	0x00000000
        /*0064*/ 	.short	0x0000
        /*0066*/ 	.short	0x0000
        /*0068*/ 	.byte	0x00, 0xf0, 0x21, 0x00


	//----- nvinfo : EIATTR_MAXREG_COUNT
	.align		4
.L_21:
        /*006c*/ 	.byte	0x03, 0x1b
        /*006e*/ 	.short	0x00ff


	//----- nvinfo : EIATTR_EXIT_INSTR_OFFSETS
	.align		4
        /*0070*/ 	.byte	0x04, 0x1c
        /*0072*/ 	.short	(.L_23 - .L_22)


	//   ....[0]....
.L_22:
        /*0074*/ 	.word	0x00000050


	//   ....[1]....
        /*0078*/ 	.word	0x00028870


	//   ....[2]....
        /*007c*/ 	.word	0x00028890


	//----- nvinfo : EIATTR_MAX_THREADS
	.align		4
.L_23:
        /*0080*/ 	.byte	0x04, 0x05
        /*0082*/ 	.short	(.L_25 - .L_24)
.L_24:
        /*0084*/ 	.word	0x00000080
        /*0088*/ 	.word	0x00000001
        /*008c*/ 	.word	0x00000001
.L_25:


//--------------------- .nv.rel.action            --------------------------
	.section	.nv.rel.action,"",@"SHT_CUDA_RELOCINFO"
	.align	8
	.sectionentsize	8
        /*0000*/ 	.byte	0x73, 0x00, 0x00, 0x00, 0x00, 0x00, 0x00, 0x00, 0x00, 0x00, 0x00, 0x11, 0x25, 0x00, 0x05, 0x36


//--------------------- .nv.constant0.triton_mm   --------------------------
	.section	.nv.constant0.triton_mm,"a",@progbits
	.align	4
.nv.constant0.triton_mm:
	.zero		388


//--------------------- .text.triton_mm           --------------------------
	.section	.text.triton_mm,"ax",@progbits
	.sectionflags	@"SHF_BARRIERS=1"
	.sectioninfo	@"SHI_REGISTERS=255"
	.align	128
        .global         triton_mm
        .type           triton_mm,@function
        .size           triton_mm,(.L_x_3 - triton_mm)
        .other          triton_mm,@"STO_CUDA_ENTRY STV_DEFAULT"
triton_mm:
.text.triton_mm:
[----:B------:R-:W-:-:S02]  /*0000*/  MOV R1, c[0x0][0x28] ;  /* 0x00000a0000017a02 */ /* 0x000fc40000000f00 */
[----:B------:R-:W-:Y:S02]  /*0010*/  MOV R2, c[0x0][0x180] ;  /* 0x0000600000027a02 */ /* 0x000fe40000000f00 */
[----:B------:R-:W-:-:S03]  /*0020*/  IADD3 R1, R1, -0x2e0, RZ ;  /* 0xfffffd2001017810 */ /* 0x000fc60007ffe0ff */
[----:B------:R-:W-:-:S05]  /*0030*/  IMAD R0, R2, 0x1900, RZ ;  /* 0x0000190002007824 */ /* 0x000fca00078e02ff */
[----:B------:R-:W-:-:S13]  /*0040*/  ISETP.NE.AND P0, PT, R0, RZ, PT ;  /* 0x000000ff0000720c */ /* 0x000fda0003f05270 */
[----:B------:R-:W-:Y:S05]  /*0050*/  @!P0 EXIT ;  /* 0x000000000000894d */ /* 0x000fea0003800000 */
[----:B------:R-:W1:Y:S01]  /*0060*/  S2R R11, SR_CTAID.X ;  /* 0x00000000000b7919 */ /* 0x000e620000002500 */
[----:B------:R-:W-:Y:S01]  /*0070*/  IMAD R2, R2, 0x32, RZ ;  /* 0x0000003202027824 */ /* 0x000fe200078e02ff */
[----:B------:R-:W-:Y:S01]  /*0080*/  ULDC.64 UR10, c[0x0][0x118] ;  /* 0x00004600000a7ab9 */ /* 0x000fe20000000a00 */
[----:B------:R-:W-:Y:S01]  /*0090*/  CS2R R228, SRZ ;  /* 0x0000000000e47805 */ /* 0x000fe2000001ff00 */
[----:B------:R-:W-:Y:S01]  /*00a0*/  CS2R R230, SRZ ;  /* 0x0000000000e67805 */ /* 0x000fe2000001ff00 */
[----:B------:R-:W-:Y:S01]  /*00b0*/  UMOV UR6, URZ ;  /* 0x0000003f00067c82 */ /* 0x000fe20008000000 */
[----:B------:R-:W-:Y:S01]  /*00c0*/  IADD3 R0, R2, 0x3f, RZ ;  /* 0x0000003f02007810 */ /* 0x000fe20007ffe0ff */
[----:B------:R-:W-:Y:S01]  /*00d0*/  UMOV UR7, URZ ;  /* 0x0000003f00077c82 */ /* 0x000fe20008000000 */
[----:B------:R-:W-:Y:S01]  /*00e0*/  IABS R12, R2 ;  /* 0x00000002000c7213 */ /* 0x000fe20000000000 */
[----:B------:R-:W-:Y:S01]  /*00f0*/  UMOV UR8, 0x18000 ;  /* 0x0001800000087882 */ /* 0x000fe20000000000 */
[----:B------:R-:W-:Y:S01]  /*0100*/  SHF.R.S32.HI R3, RZ, 0x1f, R0 ;  /* 0x0000001fff037819 */ /* 0x000fe20000011400 */
[----:B------:R-:W-:-:S02]  /*0110*/  UMOV UR4, URZ ;  /* 0x0000003f00047c82 */ /* 0x000fc40008000000 */
[----:B------:R-:W-:Y:S01]  /*0120*/  UPLOP3.LUT UP0, UPT, UPT, UPT, UPT, 0x80, 0x0 ;  /* 0x000000000000789c */ /* 0x000fe20003f0f070 */
[----:B------:R-:W-:Y:S01]  /*0130*/  LEA.HI R3, R3, R0, RZ, 0x6 ;  /* 0x0000000003037211 */ /* 0x000fe200078f30ff */
[----:B------:R-:W-:Y:S01]  /*0140*/  UMOV UR5, URZ ;  /* 0x0000003f00057c82 */ /* 0x000fe20008000000 */
[----:B-1----:R-:W-:-:S04]  /*0150*/  SHF.R.S32.HI R4, RZ, 0x1f, R11 ;  /* 0x0000001fff047819 */ /* 0x002fc8000001140b */
[----:B------:R-:W-:-:S04]  /*0160*/  LEA.HI R4, R4, R11, RZ, 0x3 ;  /* 0x0000000b04047211 */ /* 0x000fc800078f18ff */
[----:B------:R-:W-:-:S04]  /*0170*/  LOP3.LUT R6, R4, 0xfffffff8, RZ, 0xc0, !PT ;  /* 0xfffffff804067812 */ /* 0x000fc800078ec0ff */
[----:B------:R-:W-:Y:S02]  /*0180*/  LEA.HI.SX32 R3, R3, -R6, 0x1a ;  /* 0x8000000603037211 */ /* 0x000fe400078fd2ff */
[----:B------:R-:W-:Y:S02]  /*0190*/  IADD3 R10, -R6, R11, RZ ;  /* 0x0000000b060a7210 */ /* 0x000fe40007ffe1ff */
[----:B------:R-:W-:-:S04]  /*01a0*/  IMNMX R3, R3, 0x8, PT ;  /* 0x0000000803037817 */ /* 0x000fc80003800200 */
[-C--:B------:R-:W-:Y:S02]  /*01b0*/  IABS R13, R3.reuse ;  /* 0x00000003000d7213 */ /* 0x080fe40000000000 */
[----:B------:R-:W-:Y:S02]  /*01c0*/  IABS R9, R3 ;  /* 0x0000000300097213 */ /* 0x000fe40000000000 */
[----:B------:R-:W1:Y:S08]  /*01d0*/  I2F.RP R0, R13 ;  /* 0x0000000d00007306 */ /* 0x000e700000209400 */
[----:B-1----:R-:W1:Y:S02]  /*01e0*/  MUFU.RCP R0, R0 ;  /* 0x0000000000007308 */ /* 0x002e640000001000 */
[----:B-1----:R-:W-:-:S02]  /*01f0*/  IADD3 R4, R0, 0xffffffe, RZ ;  /* 0x0ffffffe00047810 */ /* 0x002fc40007ffe0ff */
[----:B------:R-:W-:-:S04]  /*0200*/  IABS R0, R10 ;  /* 0x0000000a00007213 */ /* 0x000fc80000000000 */
[----:B------:R1:W2:Y:S01]  /*0210*/  F2I.FTZ.U32.TRUNC.NTZ R5, R4 ;  /* 0x0000000400057305 */ /* 0x0002a2000021f000 */
[----:B------:R-:W-:-:S04]  /*0220*/  LOP3.LUT R10, R10, R3, RZ, 0x3c, !PT ;  /* 0x000000030a0a7212 */ /* 0x000fc800078e3cff */
[----:B------:R-:W-:Y:S02]  /*0230*/  ISETP.GE.AND P3, PT, R10, RZ, PT ;  /* 0x000000ff0a00720c */ /* 0x000fe40003f66270 */
[----:B------:R-:W-:Y:S02]  /*0240*/  LOP3.LUT R10, RZ, R3, RZ, 0x33, !PT ;  /* 0x00000003ff0a7212 */ /* 0x000fe400078e33ff */
[----:B-1----:R-:W-:Y:S02]  /*0250*/  MOV R4, RZ ;  /* 0x000000ff00047202 */ /* 0x002fe40000000f00 */
[----:B--2---:R-:W-:-:S05]  /*0260*/  IADD3 R8, RZ, -R5, RZ ;  /* 0x80000005ff087210 */ /* 0x004fca0007ffe0ff */
[----:B------:R-:W-:Y:S01]  /*0270*/  IMAD R7, R8, R13, RZ ;  /* 0x0000000d08077224 */ /* 0x000fe200078e02ff */
[----:B------:R-:W-:Y:S02]  /*0280*/  MOV R8, R12 ;  /* 0x0000000c00087202 */ /* 0x000fe40000000f00 */
[----:B------:R-:W-:Y:S01]  /*0290*/  IADD3 R12, RZ, -R9, RZ ;  /* 0x80000009ff0c7210 */ /* 0x000fe20007ffe0ff */
[----:B------:R-:W-:Y:S01]  /*02a0*/  IMAD.HI.U32 R5, R5, R7, R4 ;  /* 0x0000000705057227 */ /* 0x000fe200078e0004 */
[----:B------:R-:W1:Y:S01]  /*02b0*/  I2F.RP R9, R8 ;  /* 0x0000000800097306 */ /* 0x000e620000209400 */
[----:B------:R-:W-:-:S04]  /*02c0*/  IABS R4, R11 ;  /* 0x0000000b00047213 */ /* 0x000fc80000000000 */
[----:B------:R-:W-:-:S04]  /*02d0*/  IMAD.HI.U32 R7, R5, R0, RZ ;  /* 0x0000000005077227 */ /* 0x000fc800078e00ff */
[----:B------:R-:W-:Y:S02]  /*02e0*/  IMAD R0, R7, R12, R0 ;  /* 0x0000000c07007224 */ /* 0x000fe400078e0200 */
[----:B------:R-:W-:-:S03]  /*02f0*/  IMAD.HI.U32 R5, R5, R4, RZ ;  /* 0x0000000405057227 */ /* 0x000fc600078e00ff */
[----:B------:R-:W-:Y:S01]  /*0300*/  ISETP.GT.U32.AND P2, PT, R13, R0, PT ;  /* 0x000000000d00720c */ /* 0x000fe20003f44070 */
[----:B------:R-:W-:Y:S01]  /*0310*/  IMAD R4, R5, R12, R4 ;  /* 0x0000000c05047224 */ /* 0x000fe200078e0204 */
[----:B-1----:R-:W1:Y:S04]  /*0320*/  MUFU.RCP R9, R9 ;  /* 0x0000000900097308 */ /* 0x002e680000001000 */
[----:B------:R-:W-:-:S07]  /*0330*/  ISETP.GT.U32.AND P1, PT, R13, R4, PT ;  /* 0x000000040d00720c */ /* 0x000fce0003f24070 */
[-C--:B------:R-:W-:Y:S02]  /*0340*/  @!P2 IADD3 R0, R0, -R13.reuse, RZ ;  /* 0x8000000d0000a210 */ /* 0x080fe40007ffe0ff */
[----:B------:R-:W-:Y:S02]  /*0350*/  @!P2 IADD3 R7, R7, 0x1, RZ ;  /* 0x000000010707a810 */ /* 0x000fe40007ffe0ff */
[-C--:B------:R-:W-:Y:S02]  /*0360*/  ISETP.GE.U32.AND P0, PT, R0, R13.reuse, PT ;  /* 0x0000000d0000720c */ /* 0x080fe40003f06070 */
[----:B------:R-:W2:Y:S01]  /*0370*/  S2R R0, SR_TID.X ;  /* 0x0000000000007919 */ /* 0x000ea20000002100 */
[----:B-1----:R-:W-:Y:S02]  /*0380*/  IADD3 R5, R9, 0xffffffe, RZ ;  /* 0x0ffffffe09057810 */ /* 0x002fe40007ffe0ff */
[----:B------:R-:W-:Y:S02]  /*0390*/  @!P1 IADD3 R4, R4, -R13, RZ ;  /* 0x8000000d04049210 */ /* 0x000fe40007ffe0ff */
[----:B------:R-:W-:-:S02]  /*03a0*/  ISETP.GE.AND P2, PT, R11, RZ, PT ;  /* 0x000000ff0b00720c */ /* 0x000fc40003f46270 */
[----:B------:R-:W1:Y:S01]  /*03b0*/  F2I.FTZ.U32.TRUNC.NTZ R5, R5 ;  /* 0x0000000500057305 */ /* 0x000e62000021f000 */
[----:B------:R-:W-:-:S03]  /*03c0*/  ISETP.GT.U32.AND P1, PT, R13, R4, PT ;  /* 0x000000040d00720c */ /* 0x000fc60003f24070 */
[----:B------:R-:W-:Y:S02]  /*03d0*/  @P0 IADD3 R7, R7, 0x1, RZ ;  /* 0x0000000107070810 */ /* 0x000fe40007ffe0ff */
[----:B------:R-:W-:Y:S02]  /*03e0*/  ISETP.NE.AND P0, PT, R3, RZ, PT ;  /* 0x000000ff0300720c */ /* 0x000fe40003f05270 */
[----:B------:R-:W-:-:S04]  /*03f0*/  @!P3 IADD3 R7, -R7, RZ, RZ ;  /* 0x000000ff0707b210 */ /* 0x000fc80007ffe1ff */
[----:B------:R-:W-:Y:S02]  /*0400*/  SEL R7, R10, R7, !P0 ;  /* 0x000000070a077207 */ /* 0x000fe40004000000 */
[----:B------:R-:W-:Y:S02]  /*0410*/  @!P1 IADD3 R4, R4, -R13, RZ ;  /* 0x8000000d04049210 */ /* 0x000fe40007ffe0ff */
[----:B-1----:R-:W-:Y:S02]  /*0420*/  IADD3 R9, RZ, -R5, RZ ;  /* 0x80000005ff097210 */ /* 0x002fe40007ffe0ff */
[----:B--2---:R-:W-:Y:S02]  /*0430*/  SHF.R.U32.HI R23, RZ, 0x5, R0 ;  /* 0x00000005ff177819 */ /* 0x004fe40000011600 */
[----:B------:R-:W-:Y:S01]  /*0440*/  SHF.R.S32.HI R20, RZ, 0x18, R7 ;  /* 0x00000018ff147819 */ /* 0x000fe20000011407 */
[----:B------:R-:W-:Y:S01]  /*0450*/  IMAD R9, R9, R8, RZ ;  /* 0x0000000809097224 */ /* 0x000fe200078e02ff */
[----:B------:R-:W-:-:S02]  /*0460*/  SGXT.U32 R23, R23, 0x2 ;  /* 0x000000021717781a */ /* 0x000fc40000000000 */
[----:B------:R-:W-:Y:S02]  /*0470*/  SHF.L.U32 R63, R7, 0x7, RZ ;  /* 0x00000007073f7819 */ /* 0x000fe400000006ff */
[----:B------:R-:W-:Y:S02]  /*0480*/  MOV R3, R4 ;  /* 0x0000000400037202 */ /* 0x000fe40000000f00 */
[----:B------:R-:W-:Y:S01]  /*0490*/  MOV R4, RZ ;  /* 0x000000ff00047202 */ /* 0x000fe20000000f00 */
[----:B------:R1:W-:Y:S01]  /*04a0*/  STL [R1+0x238], R63 ;  /* 0x0002383f01007387 */ /* 0x0003e20000100800 */
[----:B------:R-:W-:Y:S02]  /*04b0*/  SGXT R20, R20, 0x1 ;  /* 0x000000011414781a */ /* 0x000fe40000000200 */
[----:B------:R-:W-:Y:S01]  /*04c0*/  LOP3.LUT R11, R63, R23, RZ, 0xfc, !PT ;  /* 0x000000173f0b7212 */ /* 0x000fe200078efcff */
[----:B------:R-:W-:Y:S01]  /*04d0*/  IMAD.HI.U32 R9, R5, R9, R4 ;  /* 0x0000000905097227 */ /* 0x000fe200078e0004 */
[----:B------:R-:W-:-:S02]  /*04e0*/  @!P2 IADD3 R3, -R3, RZ, RZ ;  /* 0x000000ff0303a210 */ /* 0x000fc40007ffe1ff */
[----:B------:R-:W-:Y:S02]  /*04f0*/  LEA.HI R4, R20, R11, RZ, 0x7 ;  /* 0x0000000b14047211 */ /* 0x000fe400078f38ff */
[C-C-:B------:R-:W-:Y:S02]  /*0500*/  LOP3.LUT R25, R63.reuse, 0x14, R23.reuse, 0xfe, !PT ;  /* 0x000000143f197812 */ /* 0x140fe400078efe17 */
[----:B------:R-:W-:Y:S02]  /*0510*/  SEL R3, R10, R3, !P0 ;  /* 0x000000030a037207 */ /* 0x000fe40004000000 */
[----:B------:R-:W-:Y:S02]  /*0520*/  LOP3.LUT R4, R4, 0xffffff80, RZ, 0xc0, !PT ;  /* 0xffffff8004047812 */ /* 0x000fe400078ec0ff */
[C-C-:B------:R-:W-:Y:S02]  /*0530*/  LOP3.LUT R26, R63.reuse, 0x18, R23.reuse, 0xfe, !PT ;  /* 0x000000183f1a7812 */ /* 0x140fe400078efe17 */
[----:B------:R-:W-:-:S02]  /*0540*/  LOP3.LUT R13, R63, 0x8, R23, 0xfe, !PT ;  /* 0x000000083f0d7812 */ /* 0x000fc400078efe17 */
[----:B------:R-:W-:Y:S02]  /*0550*/  LEA.HI R10, R20, R25, RZ, 0x7 ;  /* 0x00000019140a7211 */ /* 0x000fe400078f38ff */
[----:B------:R-:W-:Y:S02]  /*0560*/  IADD3 R14, R6, R3, RZ ;  /* 0x00000003060e7210 */ /* 0x000fe40007ffe0ff */
[----:B------:R-:W-:Y:S02]  /*0570*/  IADD3 R3, R11, -R4, RZ ;  /* 0x800000040b037210 */ /* 0x000fe40007ffe0ff */
[C---:B------:R-:W-:Y:S02]  /*0580*/  LEA.HI R11, R20.reuse, R26, RZ, 0x7 ;  /* 0x0000001a140b7211 */ /* 0x040fe400078f38ff */
[----:B------:R-:W-:Y:S02]  /*0590*/  LOP3.LUT R12, R63, 0x4, R23, 0xfe, !PT ;  /* 0x000000043f0c7812 */ /* 0x000fe400078efe17 */
[----:B------:R-:W-:-:S02]  /*05a0*/  LEA.HI R7, R20, R13, RZ, 0x7 ;  /* 0x0000000d14077211 */ /* 0x000fc400078f38ff */
[----:B------:R-:W-:Y:S02]  /*05b0*/  LOP3.LUT R10, R10, 0xffffff80, RZ, 0xc0, !PT ;  /* 0xffffff800a0a7812 */ /* 0x000fe400078ec0ff */
[--C-:B------:R-:W-:Y:S02]  /*05c0*/  LOP3.LUT R27, R63, 0x1c, R23.reuse, 0xfe, !PT ;  /* 0x0000001c3f1b7812 */ /* 0x100fe400078efe17 */
[----:B------:R-:W-:Y:S02]  /*05d0*/  LOP3.LUT R11, R11, 0xffffff80, RZ, 0xc0, !PT ;  /* 0xffffff800b0b7812 */ /* 0x000fe400078ec0ff */
[----:B------:R-:W-:Y:S02]  /*05e0*/  LEA.HI R5, R20, R12, RZ, 0x7 ;  /* 0x0000000c14057211 */ /* 0x000fe400078f38ff */
[----:B------:R-:W-:Y:S02]  /*05f0*/  LOP3.LUT R4, R7, 0xffffff80, RZ, 0xc0, !PT ;  /* 0xffffff8007047812 */ /* 0x000fe400078ec0ff */
[----:B------:R-:W-:-:S02]  /*0600*/  LOP3.LUT R28, R63, 0x20, R23, 0xfe, !PT ;  /* 0x000000203f1c7812 */ /* 0x000fc400078efe17 */
[----:B------:R-:W-:Y:S02]  /*0610*/  IADD3 R25, R25, -R10, RZ ;  /* 0x8000000a19197210 */ /* 0x000fe40007ffe0ff */
[----:B------:R-:W-:Y:S02]  /*0620*/  LEA.HI R10, R20, R27, RZ, 0x7 ;  /* 0x0000001b140a7211 */ /* 0x000fe400078f38ff */
[----:B------:R-:W-:Y:S02]  /*0630*/  LOP3.LUT R30, R63, 0x28, R23, 0xfe, !PT ;  /* 0x000000283f1e7812 */ /* 0x000fe400078efe17 */
[----:B------:R-:W-:Y:S02]  /*0640*/  IADD3 R26, R26, -R11, RZ ;  /* 0x8000000b1a1a7210 */ /* 0x000fe40007ffe0ff */
[----:B------:R-:W-:Y:S02]  /*0650*/  LOP3.LUT R5, R5, 0xffffff80, RZ, 0xc0, !PT ;  /* 0xffffff8005057812 */ /* 0x000fe400078ec0ff */
[----:B------:R-:W-:-:S02]  /*0660*/  IADD3 R4, R13, -R4, RZ ;  /* 0x800000040d047210 */ /* 0x000fc40007ffe0ff */
[----:B------:R-:W-:Y:S02]  /*0670*/  LEA.HI R11, R20, R28, RZ, 0x7 ;  /* 0x0000001c140b7211 */ /* 0x000fe400078f38ff */
[C-C-:B------:R-:W-:Y:S02]  /*0680*/  LOP3.LUT R29, R63.reuse, 0x24, R23.reuse, 0xfe, !PT ;  /* 0x000000243f1d7812 */ /* 0x140fe400078efe17 */
[----:B------:R-:W-:Y:S02]  /*0690*/  LOP3.LUT R10, R10, 0xffffff80, RZ, 0xc0, !PT ;  /* 0xffffff800a0a7812 */ /* 0x000fe400078ec0ff */
[----:B------:R-:W-:Y:S02]  /*06a0*/  LEA.HI R13, R20, R30, RZ, 0x7 ;  /* 0x0000001e140d7211 */ /* 0x000fe400078f38ff */
[----:B------:R-:W-:Y:S02]  /*06b0*/  LOP3.LUT R31, R63, 0x2c, R23, 0xfe, !PT ;  /* 0x0000002c3f1f7812 */ /* 0x000fe400078efe17 */
[----:B------:R-:W-:-:S02]  /*06c0*/  IADD3 R5, R12, -R5, RZ ;  /* 0x800000050c057210 */ /* 0x000fc40007ffe0ff */
[----:B------:R-:W-:Y:S02]  /*06d0*/  LOP3.LUT R11, R11, 0xffffff80, RZ, 0xc0, !PT ;  /* 0xffffff800b0b7812 */ /* 0x000fe400078ec0ff */
[C---:B------:R-:W-:Y:S02]  /*06e0*/  LEA.HI R12, R20.reuse, R29, RZ, 0x7 ;  /* 0x0000001d140c7211 */ /* 0x040fe400078f38ff */
[----:B------:R-:W-:Y:S02]  /*06f0*/  IADD3 R27, R27, -R10, RZ ;  /* 0x8000000a1b1b7210 */ /* 0x000fe40007ffe0ff */
[----:B------:R-:W-:Y:S02]  /*0700*/  LOP3.LUT R13, R13, 0xffffff80, RZ, 0xc0, !PT ;  /* 0xffffff800d0d7812 */ /* 0x000fe400078ec0ff */
[----:B------:R-:W-:Y:S02]  /*0710*/  LOP3.LUT R32, R63, 0x30, R23, 0xfe, !PT ;  /* 0x000000303f207812 */ /* 0x000fe400078efe17 */
[----:B------:R-:W-:-:S02]  /*0720*/  LEA.HI R10, R20, R31, RZ, 0x7 ;  /* 0x0000001f140a7211 */ /* 0x000fc400078f38ff */
[C-C-:B------:R-:W-:Y:S02]  /*0730*/  LOP3.LUT R34, R63.reuse, 0x38, R23.reuse, 0xfe, !PT ;  /* 0x000000383f227812 */ /* 0x140fe400078efe17 */
[----:B------:R-:W-:Y:S02]  /*0740*/  IADD3 R28, R28, -R11, RZ ;  /* 0x8000000b1c1c7210 */ /* 0x000fe40007ffe0ff */
[----:B------:R-:W-:Y:S02]  /*0750*/  LOP3.LUT R12, R12, 0xffffff80, RZ, 0xc0, !PT ;  /* 0xffffff800c0c7812 */ /* 0x000fe400078ec0ff */
[----:B------:R-:W-:Y:S02]  /*0760*/  IADD3 R30, R30, -R13, RZ ;  /* 0x8000000d1e1e7210 */ /* 0x000fe40007ffe0ff */
[----:B------:R-:W-:Y:S02]  /*0770*/  LEA.HI R11, R20, R32, RZ, 0x7 ;  /* 0x00000020140b7211 */ /* 0x000fe400078f38ff */
[----:B------:R-:W-:-:S02]  /*0780*/  LOP3.LUT R33, R63, 0x34, R23, 0xfe, !PT ;  /* 0x000000343f217812 */ /* 0x000fc400078efe17 */
[----:B------:R-:W-:Y:S02]  /*0790*/  LOP3.LUT R10, R10, 0xffffff80, RZ, 0xc0, !PT ;  /* 0xffffff800a0a7812 */ /* 0x000fe400078ec0ff */
[C---:B------:R-:W-:Y:S02]  /*07a0*/  LEA.HI R13, R20.reuse, R34, RZ, 0x7 ;  /* 0x00000022140d7211 */ /* 0x040fe400078f38ff */
[----:B------:R-:W-:Y:S02]  /*07b0*/  LOP3.LUT R35, R63, 0x3c, R23, 0xfe, !PT ;  /* 0x0000003c3f237812 */ /* 0x000fe400078efe17 */
[----:B------:R-:W-:Y:S02]  /*07c0*/  IADD3 R29, R29, -R12, RZ ;  /* 0x8000000c1d1d7210 */ /* 0x000fe40007ffe0ff */
[----:B------:R-:W-:Y:S02]  /*07d0*/  LOP3.LUT R11, R11, 0xffffff80, RZ, 0xc0, !PT ;  /* 0xffffff800b0b7812 */ /* 0x000fe400078ec0ff */
[----:B------:R-:W-:-:S02]  /*07e0*/  LEA.HI R12, R20, R33, RZ, 0x7 ;  /* 0x00000021140c7211 */ /* 0x000fc400078f38ff */
[----:B------:R-:W-:Y:S02]  /*07f0*/  IADD3 R31, R31, -R10, RZ ;  /* 0x8000000a1f1f7210 */ /* 0x000fe40007ffe0ff */
[----:B------:R-:W-:Y:S02]  /*0800*/  LOP3.LUT R13, R13, 0xffffff80, RZ, 0xc0, !PT ;  /* 0xffffff800d0d7812 */ /* 0x000fe400078ec0ff */
[C-C-:B------:R-:W-:Y:S02]  /*0810*/  LOP3.LUT R36, R63.reuse, 0x40, R23.reuse, 0xfe, !PT ;  /* 0x000000403f247812 */ /* 0x140fe400078efe17 */
[----:B------:R-:W-:Y:S02]  /*0820*/  LEA.HI R10, R20, R35, RZ, 0x7 ;  /* 0x00000023140a7211 */ /* 0x000fe400078f38ff */
[----:B------:R-:W-:Y:S02]  /*0830*/  LOP3.LUT R38, R63, 0x48, R23, 0xfe, !PT ;  /* 0x000000483f267812 */ /* 0x000fe400078efe17 */
[----:B------:R-:W-:-:S02]  /*0840*/  IADD3 R32, R32, -R11, RZ ;  /* 0x8000000b20207210 */ /* 0x000fc40007ffe0ff */
[----:B------:R-:W-:Y:S02]  /*0850*/  LOP3.LUT R12, R12, 0xffffff80, RZ, 0xc0, !PT ;  /* 0xffffff800c0c7812 */ /* 0x000fe400078ec0ff */
[----:B------:R-:W-:Y:S02]  /*0860*/  IADD3 R34, R34, -R13, RZ ;  /* 0x8000000d22227210 */ /* 0x000fe40007ffe0ff */
[----:B------:R-:W-:Y:S02]  /*0870*/  LEA.HI R11, R20, R36, RZ, 0x7 ;  /* 0x00000024140b7211 */ /* 0x000fe400078f38ff */
[----:B------:R-:W-:Y:S02]  /*0880*/  LOP3.LUT R37, R63, 0x44, R23, 0xfe, !PT ;  /* 0x000000443f257812 */ /* 0x000fe400078efe17 */
[----:B------:R-:W-:Y:S02]  /*0890*/  LOP3.LUT R10, R10, 0xffffff80, RZ, 0xc0, !PT ;  /* 0xffffff800a0a7812 */ /* 0x000fe400078ec0ff */
[----:B------:R-:W-:-:S02]  /*08a0*/  LEA.HI R13, R20, R38, RZ, 0x7 ;  /* 0x00000026140d7211 */ /* 0x000fc400078f38ff */
[----:B------:R-:W-:Y:S02]  /*08b0*/  LOP3.LUT R39, R63, 0x4c, R23, 0xfe, !PT ;  /* 0x0000004c3f277812 */ /* 0x000fe400078efe17 */
[----:B------:R-:W-:Y:S02]  /*08c0*/  IADD3 R33, R33, -R12, RZ ;  /* 0x8000000c21217210 */ /* 0x000fe40007ffe0ff */
[----:B------:R-:W-:Y:S02]  /*08d0*/  LOP3.LUT R11, R11, 0xffffff80, RZ, 0xc0, !PT ;  /* 0xffffff800b0b7812 */ /* 0x000fe400078ec0ff */
[----:B------:R-:W-:Y:S02]  /*08e0*/  LEA.HI R12, R20, R37, RZ, 0x7 ;  /* 0x00000025140c7211 */ /* 0x000fe400078f38ff */
[----:B------:R-:W-:Y:S02]  /*08f0*/  IADD3 R35, R35, -R10, RZ ;  /* 0x8000000a23237210 */ /* 0x000fe40007ffe0ff */
[----:B------:R-:W-:-:S02]  /*0900*/  LOP3.LUT R13, R13, 0xffffff80, RZ, 0xc0, !PT ;  /* 0xffffff800d0d7812 */ /* 0x000fc400078ec0ff */
[C-C-:B------:R-:W-:Y:S02]  /*0910*/  LOP3.LUT R40, R63.reuse, 0x50, R23.reuse, 0xfe, !PT ;  /* 0x000000503f287812 */ /* 0x140fe400078efe17 */
        /* <DEDUP_REMOVED lines=12> */
[----:B------:R-:W-:Y:S02]  /*09e0*/  LEA.HI R12, R20, R41, RZ, 0x7 ;  /* 0x00000029140c7211 */ /* 0x000fe400078f38ff */
[----:B------:R-:W-:Y:S02]  /*09f0*/  IADD3 R39, R39, -R10, RZ ;  /* 0x8000000a27277210 */ /* 0x000fe40007ffe0ff */
[----:B------:R-:W-:Y:S02]  /*0a00*/  LOP3.LUT R13, R13, 0xffffff80, RZ, 0xc0, !PT ;  /* 0xffffff800d0d7812 */ /* 0x000fe400078ec0ff */
[C-C-:B------:R-:W-:Y:S02]  /*0a10*/  LOP3.LUT R44, R63.reuse, 0x60, R23.reuse, 0xfe, !PT ;  /* 0x000000603f2c7812 */ /* 0x140fe400078efe17 */
[----:B------:R-:W-:-:S02]  /*0a20*/  LOP3.LUT R15, R63, 0xc, R23, 0xfe, !PT ;  /* 0x0000000c3f0f7812 */ /* 0x000fc400078efe17 */
[----:B------:R-:W-:Y:S02]  /*0a30*/  LEA.HI R10, R20, R43, RZ, 0x7 ;  /* 0x0000002b140a7211 */ /* 0x000fe400078f38ff */
[----:B------:R-:W-:Y:S02]  /*0a40*/  LOP3.LUT R46, R63, 0x68, R23, 0xfe, !PT ;  /* 0x000000683f2e7812 */ /* 0x000fe400078efe17 */
[----:B------:R-:W-:Y:S02]  /*0a50*/  IADD3 R40, R40, -R11, RZ ;  /* 0x8000000b28287210 */ /* 0x000fe40007ffe0ff */
[----:B------:R-:W-:Y:S02]  /*0a60*/  LOP3.LUT R12, R12, 0xffffff80, RZ, 0xc0, !PT ;  /* 0xffffff800c0c7812 */ /* 0x000fe400078ec0ff */
[----:B------:R-:W-:Y:S02]  /*0a70*/  IADD3 R42, R42, -R13, RZ ;  /* 0x8000000d2a2a7210 */ /* 0x000fe40007ffe0ff */
[----:B------:R-:W-:-:S02]  /*0a80*/  LEA.HI R11, R20, R44, RZ, 0x7 ;  /* 0x0000002c140b7211 */ /* 0x000fc400078f38ff */
[C-C-:B------:R-:W-:Y:S02]  /*0a90*/  LOP3.LUT R16, R63.reuse, 0x10, R23.reuse, 0xfe, !PT ;  /* 0x000000103f107812 */ /* 0x140fe400078efe17 */
[----:B------:R-:W-:Y:S02]  /*0aa0*/  LEA.HI R6, R20, R15, RZ, 0x7 ;  /* 0x0000000f14067211 */ /* 0x000fe400078f38ff */
[----:B------:R-:W-:Y:S02]  /*0ab0*/  LOP3.LUT R45, R63, 0x64, R23, 0xfe, !PT ;  /* 0x000000643f2d7812 */ /* 0x000fe400078efe17 */
[----:B------:R-:W-:Y:S02]  /*0ac0*/  LOP3.LUT R10, R10, 0xffffff80, RZ, 0xc0, !PT ;  /* 0xffffff800a0a7812 */ /* 0x000fe400078ec0ff */
[----:B------:R-:W-:Y:S02]  /*0ad0*/  LEA.HI R13, R20, R46, RZ, 0x7 ;  /* 0x0000002e140d7211 */ /* 0x000fe400078f38ff */
[----:B------:R-:W-:-:S02]  /*0ae0*/  IADD3 R41, R41, -R12, RZ ;  /* 0x8000000c29297210 */ /* 0x000fc40007ffe0ff */
[----:B------:R-:W-:Y:S02]  /*0af0*/  LOP3.LUT R11, R11, 0xffffff80, RZ, 0xc0, !PT ;  /* 0xffffff800b0b7812 */ /* 0x000fe400078ec0ff */
[----:B------:R-:W-:Y:S02]  /*0b00*/  LEA.HI R7, R20, R16, RZ, 0x7 ;  /* 0x0000001014077211 */ /* 0x000fe400078f38ff */
[----:B------:R-:W-:Y:S02]  /*0b10*/  LOP3.LUT R6, R6, 0xffffff80, RZ, 0xc0, !PT ;  /* 0xffffff8006067812 */ /* 0x000fe400078ec0ff */
[----:B------:R-:W-:Y:S02]  /*0b20*/  LEA.HI R12, R20, R45, RZ, 0x7 ;  /* 0x0000002d140c7211 */ /* 0x000fe400078f38ff */
[----:B------:R-:W-:Y:S02]  /*0b30*/  IADD3 R43, R43, -R10, RZ ;  /* 0x8000000a2b2b7210 */ /* 0x000fe40007ffe0ff */
[----:B------:R-:W-:-:S02]  /*0b40*/  LOP3.LUT R13, R13, 0xffffff80, RZ, 0xc0, !PT ;  /* 0xffffff800d0d7812 */ /* 0x000fc400078ec0ff */
[----:B------:R-:W-:Y:S02]  /*0b50*/  SHF.L.U32 R10, R14, 0x6, RZ ;  /* 0x000000060e0a7819 */ /* 0x000fe400000006ff */
[----:B------:R-:W-:Y:S02]  /*0b60*/  IADD3 R44, R44, -R11, RZ ;  /* 0x8000000b2c2c7210 */ /* 0x000fe40007ffe0ff */
[----:B------:R-:W-:Y:S02]  /*0b70*/  LOP3.LUT R7, R7, 0xffffff80, RZ, 0xc0, !PT ;  /* 0xffffff8007077812 */ /* 0x000fe400078ec0ff */
[----:B------:R-:W-:Y:S02]  /*0b80*/  IADD3 R6, R15, -R6, RZ ;  /* 0x800000060f067210 */ /* 0x000fe40007ffe0ff */
[----:B------:R-:W-:Y:S02]  /*0b90*/  LOP3.LUT R12, R12, 0xffffff80, RZ, 0xc0, !PT ;  /* 0xffffff800c0c7812 */ /* 0x000fe400078ec0ff */
[----:B------:R-:W-:-:S02]  /*0ba0*/  IABS R11, R2 ;  /* 0x00000002000b7213 */ /* 0x000fc40000000000 */
[----:B------:R-:W-:Y:S02]  /*0bb0*/  IADD3 R46, R46, -R13, RZ ;  /* 0x8000000d2e2e7210 */ /* 0x000fe40007ffe0ff */
[--C-:B------:R-:W-:Y:S02]  /*0bc0*/  LOP3.LUT R76, R10, 0x4, R23.reuse, 0xfe, !PT ;  /* 0x000000040a4c7812 */ /* 0x100fe400078efe17 */
[C-C-:B------:R-:W-:Y:S02]  /*0bd0*/  LOP3.LUT R13, R63.reuse, 0x6c, R23.reuse, 0xfe, !PT ;  /* 0x0000006c3f0d7812 */ /* 0x140fe400078efe17 */
[----:B------:R-:W-:Y:S02]  /*0be0*/  LOP3.LUT R15, R63, 0x70, R23, 0xfe, !PT ;  /* 0x000000703f0f7812 */ /* 0x000fe400078efe17 */
[----:B------:R-:W-:Y:S02]  /*0bf0*/  IADD3 R7, R16, -R7, RZ ;  /* 0x8000000710077210 */ /* 0x000fe40007ffe0ff */
[----:B------:R-:W-:-:S02]  /*0c00*/  IADD3 R45, R45, -R12, RZ ;  /* 0x8000000c2d2d7210 */ /* 0x000fc40007ffe0ff */
[----:B------:R-:W-:Y:S02]  /*0c10*/  IADD3 R69, RZ, -R11, RZ ;  /* 0x8000000bff457210 */ /* 0x000fe40007ffe0ff */
[----:B------:R-:W-:Y:S02]  /*0c20*/  IABS R16, R76 ;  /* 0x0000004c00107213 */ /* 0x000fe40000000000 */
[C---:B------:R-:W-:Y:S02]  /*0c30*/  LEA.HI R11, R20.reuse, R13, RZ, 0x7 ;  /* 0x0000000d140b7211 */ /* 0x040fe400078f38ff */
[----:B------:R-:W-:Y:S02]  /*0c40*/  LEA.HI R12, R20, R15, RZ, 0x7 ;  /* 0x0000000f140c7211 */ /* 0x000fe400078f38ff */
[----:B------:R-:W-:Y:S02]  /*0c50*/  LOP3.LUT R77, R10, R23, RZ, 0xfc, !PT ;  /* 0x000000170a4d7212 */ /* 0x000fe400078efcff */
[----:B------:R-:W-:-:S02]  /*0c60*/  LOP3.LUT R47, R11, 0xffffff80, RZ, 0xc0, !PT ;  /* 0xffffff800b2f7812 */ /* 0x000fc400078ec0ff */
[----:B------:R-:W-:Y:S01]  /*0c70*/  LOP3.LUT R48, R12, 0xffffff80, RZ, 0xc0, !PT ;  /* 0xffffff800c307812 */ /* 0x000fe200078ec0ff */
[C---:B------:R-:W-:Y:S01]  /*0c80*/  IMAD.HI.U32 R12, R9.reuse, R16, RZ ;  /* 0x00000010090c7227 */ /* 0x040fe200078e00ff */
[----:B------:R-:W-:Y:S01]  /*0c90*/  IABS R14, R77 ;  /* 0x0000004d000e7213 */ /* 0x000fe20000000000 */
[----:B------:R-:W-:Y:S01]  /*0ca0*/  STL [R1+0x2b8], R77 ;  /* 0x0002b84d01007387 */ /* 0x000fe20000100800 */
[C-C-:B------:R-:W-:Y:S02]  /*0cb0*/  LOP3.LUT R75, R10.reuse, 0x8, R23.reuse, 0xfe, !PT ;  /* 0x000000080a4b7812 */ /* 0x140fe400078efe17 */
[--C-:B------:R-:W-:Y:S01]  /*0cc0*/  LOP3.LUT R74, R10, 0xc, R23.reuse, 0xfe, !PT ;  /* 0x0000000c0a4a7812 */ /* 0x100fe200078efe17 */
[----:B------:R-:W-:Y:S01]  /*0cd0*/  IMAD.HI.U32 R11, R9, R14, RZ ;  /* 0x0000000e090b7227 */ /* 0x000fe200078e00ff */
[----:B------:R-:W-:Y:S01]  /*0ce0*/  IADD3 R47, R13, -R47, RZ ;  /* 0x8000002f0d2f7210 */ /* 0x000fe20007ffe0ff */
[----:B------:R-:W-:Y:S01]  /*0cf0*/  STL [R1+0x2b4], R76 ;  /* 0x0002b44c01007387 */ /* 0x000fe20000100800 */
[----:B------:R-:W-:Y:S01]  /*0d00*/  IABS R18, R74 ;  /* 0x0000004a00127213 */ /* 0x000fe20000000000 */
[----:B------:R-:W-:Y:S01]  /*0d10*/  IMAD R13, R12, R69, R16 ;  /* 0x000000450c0d7224 */ /* 0x000fe200078e0210 */
[----:B------:R-:W-:Y:S01]  /*0d20*/  IABS R16, R75 ;  /* 0x0000004b00107213 */ /* 0x000fe20000000000 */
[----:B------:R-:W-:Y:S01]  /*0d30*/  IMAD R11, R11, R69, R14 ;  /* 0x000000450b0b7224 */ /* 0x000fe200078e020e */
[C-C-:B------:R-:W-:Y:S01]  /*0d40*/  LOP3.LUT R71, R10.reuse, 0x18, R23.reuse, 0xfe, !PT ;  /* 0x000000180a477812 */ /* 0x140fe200078efe17 */
[C---:B------:R-:W-:Y:S01]  /*0d50*/  IMAD.HI.U32 R14, R9.reuse, R18, RZ ;  /* 0x00000012090e7227 */ /* 0x040fe200078e00ff */
[--C-:B------:R-:W-:Y:S01]  /*0d60*/  LOP3.LUT R73, R10, 0x10, R23.reuse, 0xfe, !PT ;  /* 0x000000100a497812 */ /* 0x100fe200078efe17 */
[----:B------:R-:W-:Y:S01]  /*0d70*/  STL [R1+0x2b0], R75 ;  /* 0x0002b04b01007387 */ /* 0x000fe20000100800 */
[----:B------:R-:W-:Y:S01]  /*0d80*/  IABS R50, R71 ;  /* 0x0000004700327213 */ /* 0x000fe20000000000 */
[----:B------:R-:W-:Y:S01]  /*0d90*/  IMAD.HI.U32 R12, R9, R16, RZ ;  /* 0x00000010090c7227 */ /* 0x000fe200078e00ff */
[----:B------:R-:W-:Y:S01]  /*0da0*/  IADD3 R48, R15, -R48, RZ ;  /* 0x800000300f307210 */ /* 0x000fe20007ffe0ff */
[----:B------:R-:W-:Y:S01]  /*0db0*/  STL [R1+0x2ac], R74 ;  /* 0x0002ac4a01007387 */ /* 0x000fe20000100800 */
[----:B------:R-:W-:Y:S01]  /*0dc0*/  IABS R22, R73 ;  /* 0x0000004900167213 */ /* 0x000fe20000000000 */
[----:B------:R-:W-:Y:S01]  /*0dd0*/  IMAD R15, R12, R69, R16 ;  /* 0x000000450c0f7224 */ /* 0x000fe200078e0210 */
[----:B------:R-:W-:Y:S01]  /*0de0*/  ISETP.GT.U32.AND P0, PT, R8, R11, PT ;  /* 0x0000000b0800720c */ /* 0x000fe20003f04070 */
[----:B------:R-:W-:Y:S01]  /*0df0*/  IMAD R17, R14, R69, R18 ;  /* 0x000000450e117224 */ /* 0x000fe200078e0212 */
[--C-:B------:R-:W-:Y:S01]  /*0e00*/  LOP3.LUT R70, R10, 0x1c, R23.reuse, 0xfe, !PT ;  /* 0x0000001c0a467812 */ /* 0x100fe200078efe17 */
[C---:B------:R-:W-:Y:S01]  /*0e10*/  IMAD.HI.U32 R14, R9.reuse, R50, RZ ;  /* 0x00000032090e7227 */ /* 0x040fe200078e00ff */
[C---:B------:R-:W-:Y:S01]  /*0e20*/  ISETP.GT.U32.AND P1, PT, R8.reuse, R13, PT ;  /* 0x0000000d0800720c */ /* 0x040fe20003f24070 */
[----:B------:R-:W-:Y:S01]  /*0e30*/  STL [R1+0x2a8], R73 ;  /* 0x0002a84901007387 */ /* 0x000fe20000100800 */
[----:B------:R-:W-:Y:S01]  /*0e40*/  ISETP.GT.U32.AND P2, PT, R8, R15, PT ;  /* 0x0000000f0800720c */ /* 0x000fe20003f44070 */
[----:B------:R-:W-:Y:S01]  /*0e50*/  IMAD R49, R14, R69, R50 ;  /* 0x000000450e317224 */ /* 0x000fe200078e0232 */
[----:B------:R-:W-:Y:S01]  /*0e60*/  IABS R14, R70 ;  /* 0x00000046000e7213 */ /* 0x000fe20000000000 */
[----:B------:R-:W-:Y:S01]  /*0e70*/  IMAD.HI.U32 R12, R9, R22, RZ ;  /* 0x00000016090c7227 */ /* 0x000fe200078e00ff */
[----:B------:R-:W-:-:S02]  /*0e80*/  LOP3.LUT R72, R10, 0x14, R23, 0xfe, !PT ;  /* 0x000000140a487812 */ /* 0x000fc400078efe17 */
[--C-:B------:R-:W-:Y:S01]  /*0e90*/  LOP3.LUT R68, R10, 0x20, R23.reuse, 0xfe, !PT ;  /* 0x000000200a447812 */ /* 0x100fe200078efe17 */
[-C--:B------:R-:W-:Y:S01]  /*0ea0*/  IMAD R19, R12, R69.reuse, R22 ;  /* 0x000000450c137224 */ /* 0x080fe200078e0216 */
[----:B------:R-:W-:Y:S01]  /*0eb0*/  IABS R24, R72 ;  /* 0x0000004800187213 */ /* 0x000fe20000000000 */
[----:B------:R-:W-:Y:S01]  /*0ec0*/  IMAD.HI.U32 R12, R9, R14, RZ ;  /* 0x0000000e090c7227 */ /* 0x000fe200078e00ff */
[----:B------:R-:W-:Y:S01]  /*0ed0*/  IABS R22, R68 ;  /* 0x0000004400167213 */ /* 0x000fe20000000000 */
[----:B------:R-:W-:Y:S01]  /*0ee0*/  STL [R1+0x2a4], R72 ;  /* 0x0002a44801007387 */ /* 0x000fe20000100800 */
[----:B------:R-:W-:Y:S01]  /*0ef0*/  @!P0 IADD3 R11, R11, -R8, RZ ;  /* 0x800000080b0b8210 */ /* 0x000fe20007ffe0ff */
[-C--:B------:R-:W-:Y:S01]  /*0f00*/  IMAD R53, R12, R69.reuse, R14 ;  /* 0x000000450c357224 */ /* 0x080fe200078e020e */
[C-C-:B------:R-:W-:Y:S01]  /*0f10*/  LOP3.LUT R66, R10.reuse, 0x24, R23.reuse, 0xfe, !PT ;  /* 0x000000240a427812 */ /* 0x140fe200078efe17 */
[C---:B------:R-:W-:Y:S01]  /*0f20*/  IMAD.HI.U32 R16, R9.reuse, R24, RZ ;  /* 0x0000001809107227 */ /* 0x040fe200078e00ff */
[C-C-:B------:R-:W-:Y:S01]  /*0f30*/  LOP3.LUT R64, R10.reuse, 0x28, R23.reuse, 0xfe, !PT ;  /* 0x000000280a407812 */ /* 0x140fe200078efe17 */
[----:B------:R-:W-:Y:S01]  /*0f40*/  STL [R1+0x2a0], R71 ;  /* 0x0002a04701007387 */ /* 0x000fe20000100800 */
[--C-:B------:R-:W-:Y:S01]  /*0f50*/  LOP3.LUT R58, R10, 0x34, R23.reuse, 0xfe, !PT ;  /* 0x000000340a3a7812 */ /* 0x100fe200078efe17 */
[----:B------:R-:W-:Y:S01]  /*0f60*/  IMAD.HI.U32 R12, R9, R22, RZ ;  /* 0x00000016090c7227 */ /* 0x000fe200078e00ff */
[-C--:B------:R-:W-:Y:S01]  /*0f70*/  @!P1 IADD3 R13, R13, -R8.reuse, RZ ;  /* 0x800000080d0d9210 */ /* 0x080fe20007ffe0ff */
[----:B------:R-:W-:Y:S01]  /*0f80*/  STL [R1+0x29c], R70 ;  /* 0x00029c4601007387 */ /* 0x000fe20000100800 */
[----:B------:R-:W-:Y:S01]  /*0f90*/  @!P2 IADD3 R15, R15, -R8, RZ ;  /* 0x800000080f0fa210 */ /* 0x000fe20007ffe0ff */
[----:B------:R-:W-:Y:S01]  /*0fa0*/  IMAD R21, R16, R69, R24 ;  /* 0x0000004510157224 */ /* 0x000fe200078e0218 */
[----:B------:R-:W-:Y:S01]  /*0fb0*/  ISETP.GT.U32.AND P2, PT, R8, R11, PT ;  /* 0x0000000b0800720c */ /* 0x000fe20003f44070 */
[----:B------:R-:W-:Y:S01]  /*0fc0*/  IMAD R55, R12, R69, R22 ;  /* 0x000000450c377224 */ /* 0x000fe200078e0216 */
[----:B------:R-:W-:Y:S01]  /*0fd0*/  LOP3.LUT R62, R10, 0x2c, R23, 0xfe, !PT ;  /* 0x0000002c0a3e7812 */ /* 0x000fe200078efe17 */
[----:B------:R-:W-:Y:S01]  /*0fe0*/  STL [R1+0x298], R68 ;  /* 0x0002984401007387 */ /* 0x000fe20000100800 */
[----:B------:R-:W-:-:S02]  /*0ff0*/  IABS R24, R66 ;  /* 0x0000004200187213 */ /* 0x000fc40000000000 */
[----:B------:R-:W-:Y:S01]  /*1000*/  IABS R50, R64 ;  /* 0x0000004000327213 */ /* 0x000fe20000000000 */
[----:B------:R-:W-:Y:S01]  /*1010*/  STL [R1+0x294], R66 ;  /* 0x0002944201007387 */ /* 0x000fe20000100800 */
[----:B------:R-:W-:Y:S01]  /*1020*/  IABS R22, R58 ;  /* 0x0000003a00167213 */ /* 0x000fe20000000000 */
[C---:B------:R-:W-:Y:S01]  /*1030*/  IMAD.HI.U32 R14, R9.reuse, R24, RZ ;  /* 0x00000018090e7227 */ /* 0x040fe200078e00ff */
[C---:B------:R-:W-:Y:S01]  /*1040*/  ISETP.GT.U32.AND P5, PT, R8.reuse, R13, PT ;  /* 0x0000000d0800720c */ /* 0x040fe20003fa4070 */
[----:B------:R-:W-:Y:S01]  /*1050*/  STL [R1+0x290], R64 ;  /* 0x0002904001007387 */ /* 0x000fe20000100800 */
[C---:B------:R-:W-:Y:S01]  /*1060*/  ISETP.GT.U32.AND P6, PT, R8.reuse, R15, PT ;  /* 0x0000000f0800720c */ /* 0x040fe20003fc4070 */
[C---:B------:R-:W-:Y:S01]  /*1070*/  IMAD.HI.U32 R16, R9.reuse, R50, RZ ;  /* 0x0000003209107227 */ /* 0x040fe200078e00ff */
[C---:B------:R-:W-:Y:S01]  /*1080*/  ISETP.GT.U32.AND P4, PT, R8.reuse, R17, PT ;  /* 0x000000110800720c */ /* 0x040fe20003f84070 */
[----:B------:R-:W-:Y:S01]  /*1090*/  STL [R1+0x28c], R62 ;  /* 0x00028c3e01007387 */ /* 0x000fe20000100800 */
[----:B------:R-:W-:Y:S01]  /*10a0*/  ISETP.GT.U32.AND P3, PT, R8, R49, PT ;  /* 0x000000310800720c */ /* 0x000fe20003f64070 */
[----:B------:R-:W-:Y:S01]  /*10b0*/  IMAD.HI.U32 R12, R9, R22, RZ ;  /* 0x00000016090c7227 */ /* 0x000fe200078e00ff */
[----:B------:R-:W-:-:S02]  /*10c0*/  IABS R52, R62 ;  /* 0x0000003e00347213 */ /* 0x000fc40000000000 */
[--C-:B------:R-:W-:Y:S01]  /*10d0*/  LOP3.LUT R54, R10, 0x38, R23.reuse, 0xfe, !PT ;  /* 0x000000380a367812 */ /* 0x100fe200078efe17 */
[-C--:B------:R-:W-:Y:S01]  /*10e0*/  IMAD R57, R14, R69.reuse, R24 ;  /* 0x000000450e397224 */ /* 0x080fe200078e0218 */
[C-C-:B------:R-:W-:Y:S01]  /*10f0*/  LOP3.LUT R60, R10.reuse, 0x30, R23.reuse, 0xfe, !PT ;  /* 0x000000300a3c7812 */ /* 0x140fe200078efe17 */
[----:B------:R-:W-:Y:S01]  /*1100*/  IMAD.HI.U32 R18, R9, R52, RZ ;  /* 0x0000003409127227 */ /* 0x000fe200078e00ff */
[----:B------:R-:W-:Y:S02]  /*1110*/  LOP3.LUT R56, R10, 0x3c, R23, 0xfe, !PT ;  /* 0x0000003c0a387812 */ /* 0x000fe400078efe17 */
[----:B------:R-:W-:Y:S01]  /*1120*/  @!P2 IADD3 R11, R11, -R8, RZ ;  /* 0x800000080b0ba210 */ /* 0x000fe20007ffe0ff */
[-C--:B------:R-:W-:Y:S01]  /*1130*/  IMAD R59, R16, R69.reuse, R50 ;  /* 0x00000045103b7224 */ /* 0x080fe200078e0232 */
[----:B------:R-:W-:Y:S01]  /*1140*/  IABS R24, R54 ;  /* 0x0000003600187213 */ /* 0x000fe20000000000 */
[----:B------:R-:W-:Y:S01]  /*1150*/  IMAD R65, R12, R69, R22 ;  /* 0x000000450c417224 */ /* 0x000fe200078e0216 */
[----:B------:R-:W-:Y:S01]  /*1160*/  ISETP.GT.U32.AND P0, PT, R8, R19, PT ;  /* 0x000000130800720c */ /* 0x000fe20003f04070 */
[----:B------:R-:W-:Y:S01]  /*1170*/  IMAD R61, R18, R69, R52 ;  /* 0x00000045123d7224 */ /* 0x000fe200078e0234 */
[----:B------:R-:W-:Y:S01]  /*1180*/  ISETP.GT.U32.AND P2, PT, R8, R53, PT ;  /* 0x000000350800720c */ /* 0x000fe20003f44070 */
[----:B------:R-:W-:Y:S01]  /*1190*/  IMAD.HI.U32 R14, R9, R24, RZ ;  /* 0x00000018090e7227 */ /* 0x000fe200078e00ff */
[----:B------:R-:W-:Y:S01]  /*11a0*/  IABS R18, R60 ;  /* 0x0000003c00127213 */ /* 0x000fe20000000000 */
[----:B------:R-:W-:Y:S01]  /*11b0*/  STL [R1+0x288], R60 ;  /* 0x0002883c01007387 */ /* 0x000fe20000100800 */
[-C--:B------:R-:W-:Y:S01]  /*11c0*/  @!P5 IADD3 R13, R13, -R8.reuse, RZ ;  /* 0x800000080d0dd210 */ /* 0x080fe20007ffe0ff */
[----:B------:R-:W-:Y:S01]  /*11d0*/  IMAD R67, R14, R69, R24 ;  /* 0x000000450e437224 */ /* 0x000fe200078e0218 */
[----:B------:R-:W-:Y:S01]  /*11e0*/  @!P6 IADD3 R15, R15, -R8, RZ ;  /* 0x800000080f0fe210 */ /* 0x000fe20007ffe0ff */
[----:B------:R-:W-:Y:S01]  /*11f0*/  IMAD.HI.U32 R10, R9, R18, RZ ;  /* 0x00000012090a7227 */ /* 0x000fe200078e00ff */
[-C--:B------:R-:W-:Y:S01]  /*1200*/  @!P4 IADD3 R17, R17, -R8.reuse, RZ ;  /* 0x800000081111c210 */ /* 0x080fe20007ffe0ff */
[----:B------:R-:W-:Y:S01]  /*1210*/  STL [R1+0x284], R58 ;  /* 0x0002843a01007387 */ /* 0x000fe20000100800 */
[----:B------:R-:W-:-:S02]  /*1220*/  @!P3 IADD3 R49, R49, -R8, RZ ;  /* 0x800000083131b210 */ /* 0x000fc40007ffe0ff */
[----:B------:R-:W-:Y:S01]  /*1230*/  IABS R50, R56 ;  /* 0x0000003800327213 */ /* 0x000fe20000000000 */
[----:B------:R2:W-:Y:S01]  /*1240*/  STL [R1+0x280], R54 ;  /* 0x0002803601007387 */ /* 0x0005e20000100800 */
[C---:B------:R-:W-:Y:S02]  /*1250*/  ISETP.GT.U32.AND P1, PT, R8.reuse, R21, PT ;  /* 0x000000150800720c */ /* 0x040fe40003f24070 */
[C---:B------:R-:W-:Y:S01]  /*1260*/  ISETP.GT.U32.AND P5, PT, R8.reuse, R55, PT ;  /* 0x000000370800720c */ /* 0x040fe20003fa4070 */
[----:B------:R-:W-:Y:S01]  /*1270*/  IMAD.HI.U32 R16, R9, R50, RZ ;  /* 0x0000003209107227 */ /* 0x000fe200078e00ff */
[C---:B------:R-:W-:Y:S01]  /*1280*/  ISETP.GT.U32.AND P6, PT, R8.reuse, R57, PT ;  /* 0x000000390800720c */ /* 0x040fe20003fc4070 */
[----:B------:R3:W-:Y:S01]  /*1290*/  STL [R1+0x27c], R56 ;  /* 0x00027c3801007387 */ /* 0x0007e20000100800 */
[----:B------:R-:W-:Y:S01]  /*12a0*/  ISETP.GT.U32.AND P4, PT, R8, R59, PT ;  /* 0x0000003b0800720c */ /* 0x000fe20003f84070 */
[----:B------:R-:W-:Y:S01]  /*12b0*/  IMAD R9, R10, R69, R18 ;  /* 0x000000450a097224 */ /* 0x000fe200078e0212 */
[----:B------:R-:W-:Y:S01]  /*12c0*/  ISETP.GT.U32.AND P3, PT, R8, R65, PT ;  /* 0x000000410800720c */ /* 0x000fe20003f64070 */
[----:B------:R-:W-:Y:S01]  /*12d0*/  IMAD R69, R16, R69, R50 ;  /* 0x0000004510457224 */ /* 0x000fe200078e0232 */
[----:B------:R-:W-:-:S02]  /*12e0*/  @!P0 IADD3 R19, R19, -R8, RZ ;  /* 0x8000000813138210 */ /* 0x000fc40007ffe0ff */
[-C--:B------:R-:W-:Y:S02]  /*12f0*/  @!P2 IADD3 R53, R53, -R8.reuse, RZ ;  /* 0x800000083535a210 */ /* 0x080fe40007ffe0ff */
[----:B------:R-:W-:Y:S02]  /*1300*/  ISETP.GT.U32.AND P2, PT, R8, R67, PT ;  /* 0x000000430800720c */ /* 0x000fe40003f44070 */
[-C--:B------:R-:W-:Y:S02]  /*1310*/  @!P1 IADD3 R21, R21, -R8.reuse, RZ ;  /* 0x8000000815159210 */ /* 0x080fe40007ffe0ff */
[-C--:B------:R-:W-:Y:S02]  /*1320*/  @!P5 IADD3 R55, R55, -R8.reuse, RZ ;  /* 0x800000083737d210 */ /* 0x080fe40007ffe0ff */
[-C--:B------:R-:W-:Y:S02]  /*1330*/  @!P6 IADD3 R57, R57, -R8.reuse, RZ ;  /* 0x800000083939e210 */ /* 0x080fe40007ffe0ff */
[----:B------:R-:W-:-:S02]  /*1340*/  @!P4 IADD3 R59, R59, -R8, RZ ;  /* 0x800000083b3bc210 */ /* 0x000fc40007ffe0ff */
[----:B------:R-:W-:Y:S02]  /*1350*/  @!P3 IADD3 R65, R65, -R8, RZ ;  /* 0x800000084141b210 */ /* 0x000fe40007ffe0ff */
[C---:B------:R-:W-:Y:S02]  /*1360*/  ISETP.GT.U32.AND P1, PT, R8.reuse, R9, PT ;  /* 0x000000090800720c */ /* 0x040fe40003f24070 */
[C---:B------:R-:W-:Y:S02]  /*1370*/  ISETP.GT.U32.AND P5, PT, R8.reuse, R69, PT ;  /* 0x000000450800720c */ /* 0x040fe40003fa4070 */
[C---:B------:R-:W-:Y:S02]  /*1380*/  ISETP.GT.U32.AND P6, PT, R8.reuse, R17, PT ;  /* 0x000000110800720c */ /* 0x040fe40003fc4070 */
[C---:B------:R-:W-:Y:S02]  /*1390*/  ISETP.GT.U32.AND P4, PT, R8.reuse, R19, PT ;  /* 0x000000130800720c */ /* 0x040fe40003f84070 */
[----:B------:R-:W-:-:S02]  /*13a0*/  ISETP.GT.U32.AND P3, PT, R8, R53, PT ;  /* 0x000000350800720c */ /* 0x000fc40003f64070 */
        /* <DEDUP_REMOVED lines=12> */
[----:B------:R-:W-:Y:S02]  /*1470*/  ISETP.GT.U32.AND P0, PT, R8, R61, PT ;  /* 0x0000003d0800720c */ /* 0x000fe40003f04070 */
[-C--:B------:R-:W-:Y:S02]  /*1480*/  @!P2 IADD3 R55, R55, -R8.reuse, RZ ;  /* 0x800000083737a210 */ /* 0x080fe40007ffe0ff */
[-C--:B------:R-:W-:Y:S02]  /*1490*/  @!P1 IADD3 R49, R49, -R8.reuse, RZ ;  /* 0x8000000831319210 */ /* 0x080fe40007ffe0ff */
[-C--:B------:R-:W-:Y:S02]  /*14a0*/  @!P5 IADD3 R57, R57, -R8.reuse, RZ ;  /* 0x800000083939d210 */ /* 0x080fe40007ffe0ff */
[-C--:B------:R-:W-:Y:S02]  /*14b0*/  @!P4 IADD3 R59, R59, -R8.reuse, RZ ;  /* 0x800000083b3bc210 */ /* 0x080fe40007ffe0ff */
[----:B------:R-:W-:-:S02]  /*14c0*/  @!P3 IADD3 R65, R65, -R8, RZ ;  /* 0x800000084141b210 */ /* 0x000fc40007ffe0ff */
[----:B------:R-:W-:Y:S02]  /*14d0*/  @!P6 IADD3 R67, R67, -R8, RZ ;  /* 0x800000084343e210 */ /* 0x000fe40007ffe0ff */
[C---:B------:R-:W-:Y:S02]  /*14e0*/  ISETP.GT.U32.AND P1, PT, R8.reuse, R9, PT ;  /* 0x000000090800720c */ /* 0x040fe40003f24070 */
[----:B------:R-:W-:Y:S02]  /*14f0*/  ISETP.GT.U32.AND P2, PT, R8, R69, PT ;  /* 0x000000450800720c */ /* 0x000fe40003f44070 */
[----:B------:R-:W-:Y:S02]  /*1500*/  ISETP.GE.AND P5, PT, R77, RZ, PT ;  /* 0x000000ff4d00720c */ /* 0x000fe40003fa6270 */
[----:B------:R-:W-:Y:S02]  /*1510*/  ISETP.GE.AND P6, PT, R76, RZ, PT ;  /* 0x000000ff4c00720c */ /* 0x000fe40003fc6270 */
[----:B------:R-:W-:-:S02]  /*1520*/  ISETP.GE.AND P4, PT, R75, RZ, PT ;  /* 0x000000ff4b00720c */ /* 0x000fc40003f86270 */
[----:B------:R-:W-:Y:S02]  /*1530*/  ISETP.GE.AND P3, PT, R74, RZ, PT ;  /* 0x000000ff4a00720c */ /* 0x000fe40003f66270 */
[-C--:B------:R-:W-:Y:S02]  /*1540*/  @!P0 IADD3 R61, R61, -R8.reuse, RZ ;  /* 0x800000083d3d8210 */ /* 0x080fe40007ffe0ff */
[----:B------:R-:W-:Y:S02]  /*1550*/  LOP3.LUT R51, R63, 0x74, R23, 0xfe, !PT ;  /* 0x000000743f337812 */ /* 0x000fe400078efe17 */
[----:B------:R-:W-:Y:S02]  /*1560*/  ISETP.GT.U32.AND P0, PT, R8, R21, PT ;  /* 0x000000150800720c */ /* 0x000fe40003f04070 */
[-C--:B------:R-:W-:Y:S02]  /*1570*/  @!P1 IADD3 R9, R9, -R8.reuse, RZ ;  /* 0x8000000809099210 */ /* 0x080fe40007ffe0ff */
[----:B------:R-:W-:-:S02]  /*1580*/  @!P2 IADD3 R69, R69, -R8, RZ ;  /* 0x800000084545a210 */ /* 0x000fc40007ffe0ff */
[----:B------:R-:W-:Y:S02]  /*1590*/  @!P5 IADD3 R11, -R11, RZ, RZ ;  /* 0x000000ff0b0bd210 */ /* 0x000fe40007ffe1ff */
[----:B------:R-:W-:Y:S02]  /*15a0*/  @!P6 IADD3 R13, -R13, RZ, RZ ;  /* 0x000000ff0d0de210 */ /* 0x000fe40007ffe1ff */
[----:B------:R-:W-:Y:S02]  /*15b0*/  @!P4 IADD3 R15, -R15, RZ, RZ ;  /* 0x000000ff0f0fc210 */ /* 0x000fe40007ffe1ff */
[----:B------:R-:W-:Y:S02]  /*15c0*/  @!P3 IADD3 R17, -R17, RZ, RZ ;  /* 0x000000ff1111b210 */ /* 0x000fe40007ffe1ff */
[----:B------:R-:W-:Y:S02]  /*15d0*/  LEA.HI R10, R20, R51, RZ, 0x7 ;  /* 0x00000033140a7211 */ /* 0x000fe400078f38ff */
[----:B------:R-:W-:-:S02]  /*15e0*/  ISETP.GE.AND P2, PT, R73, RZ, PT ;  /* 0x000000ff4900720c */ /* 0x000fc40003f46270 */
[----:B------:R-:W-:Y:S02]  /*15f0*/  ISETP.GE.AND P1, PT, R72, RZ, PT ;  /* 0x000000ff4800720c */ /* 0x000fe40003f26270 */
[----:B------:R-:W-:Y:S02]  /*1600*/  ISETP.GE.AND P5, PT, R71, RZ, PT ;  /* 0x000000ff4700720c */ /* 0x000fe40003fa6270 */
[----:B------:R-:W-:Y:S02]  /*1610*/  ISETP.GE.AND P6, PT, R70, RZ, PT ;  /* 0x000000ff4600720c */ /* 0x000fe40003fc6270 */
[----:B------:R-:W-:Y:S02]  /*1620*/  ISETP.GE.AND P4, PT, R68, RZ, PT ;  /* 0x000000ff4400720c */ /* 0x000fe40003f86270 */
[----:B------:R-:W-:Y:S02]  /*1630*/  ISETP.GE.AND P3, PT, R66, RZ, PT ;  /* 0x000000ff4200720c */ /* 0x000fe40003f66270 */
[----:B------:R-:W-:-:S02]  /*1640*/  LOP3.LUT R10, R10, 0xffffff80, RZ, 0xc0, !PT ;  /* 0xffffff800a0a7812 */ /* 0x000fc400078ec0ff */
[--C-:B------:R-:W-:Y:S02]  /*1650*/  LOP3.LUT R81, R63, 0x78, R23.reuse, 0xfe, !PT ;  /* 0x000000783f517812 */ /* 0x100fe400078efe17 */
[----:B------:R-:W-:Y:S02]  /*1660*/  IADD3 R80, R51, -R10, RZ ;  /* 0x8000000a33507210 */ /* 0x000fe40007ffe0ff */
[----:B------:R-:W-:Y:S02]  /*1670*/  @!P0 IADD3 R21, R21, -R8, RZ ;  /* 0x8000000815158210 */ /* 0x000fe40007ffe0ff */
[----:B------:R-:W-:Y:S02]  /*1680*/  MOV R51, R49 ;  /* 0x0000003100337202 */ /* 0x000fe40000000f00 */
[----:B-1----:R-:W-:Y:S02]  /*1690*/  LOP3.LUT R63, R63, 0x7c, R23, 0xfe, !PT ;  /* 0x0000007c3f3f7812 */ /* 0x002fe400078efe17 */
[----:B------:R-:W-:-:S02]  /*16a0*/  ISETP.GT.U32.AND P0, PT, R8, R61, PT ;  /* 0x0000003d0800720c */ /* 0x000fc40003f04070 */
[----:B------:R-:W-:Y:S02]  /*16b0*/  LEA.HI R12, R20, R81, RZ, 0x7 ;  /* 0x00000051140c7211 */ /* 0x000fe400078f38ff */
[----:B------:R-:W-:Y:S02]  /*16c0*/  @!P2 IADD3 R19, -R19, RZ, RZ ;  /* 0x000000ff1313a210 */ /* 0x000fe40007ffe1ff */
[----:B------:R-:W-:Y:S02]  /*16d0*/  @!P1 IADD3 R21, -R21, RZ, RZ ;  /* 0x000000ff15159210 */ /* 0x000fe40007ffe1ff */
[----:B------:R-:W-:Y:S02]  /*16e0*/  @!P5 IADD3 R51, -R51, RZ, RZ ;  /* 0x000000ff3333d210 */ /* 0x000fe40007ffe1ff */
[----:B------:R-:W-:Y:S02]  /*16f0*/  @!P6 IADD3 R53, -R53, RZ, RZ ;  /* 0x000000ff3535e210 */ /* 0x000fe40007ffe1ff */
[----:B------:R-:W-:-:S02]  /*1700*/  @!P4 IADD3 R55, -R55, RZ, RZ ;  /* 0x000000ff3737c210 */ /* 0x000fc40007ffe1ff */
[----:B------:R-:W-:Y:S02]  /*1710*/  @!P3 IADD3 R57, -R57, RZ, RZ ;  /* 0x000000ff3939b210 */ /* 0x000fe40007ffe1ff */
[----:B------:R-:W-:Y:S02]  /*1720*/  LEA.HI R20, R20, R63, RZ, 0x7 ;  /* 0x0000003f14147211 */ /* 0x000fe400078f38ff */
[----:B------:R-:W-:Y:S02]  /*1730*/  ISETP.GE.AND P2, PT, R64, RZ, PT ;  /* 0x000000ff4000720c */ /* 0x000fe40003f46270 */
[----:B------:R-:W-:Y:S02]  /*1740*/  ISETP.GE.AND P1, PT, R62, RZ, PT ;  /* 0x000000ff3e00720c */ /* 0x000fe40003f26270 */
[----:B------:R-:W-:Y:S02]  /*1750*/  ISETP.GE.AND P5, PT, R60, RZ, PT ;  /* 0x000000ff3c00720c */ /* 0x000fe40003fa6270 */
[----:B------:R-:W-:-:S02]  /*1760*/  ISETP.GE.AND P6, PT, R58, RZ, PT ;  /* 0x000000ff3a00720c */ /* 0x000fc40003fc6270 */
[----:B------:R-:W-:Y:S02]  /*1770*/  ISETP.GE.AND P4, PT, R56, RZ, PT ;  /* 0x000000ff3800720c */ /* 0x000fe40003f86270 */
[----:B------:R-:W-:Y:S02]  /*1780*/  ISETP.GE.AND P3, PT, R54, RZ, PT ;  /* 0x000000ff3600720c */ /* 0x000fe40003f66270 */
[----:B------:R-:W-:Y:S02]  /*1790*/  LOP3.LUT R20, R20, 0xffffff80, RZ, 0xc0, !PT ;  /* 0xffffff8014147812 */ /* 0x000fe400078ec0ff */
[----:B------:R-:W-:Y:S02]  /*17a0*/  @!P0 IADD3 R61, R61, -R8, RZ ;  /* 0x800000083d3d8210 */ /* 0x000fe40007ffe0ff */
[----:B------:R-:W-:Y:S02]  /*17b0*/  IADD3 R82, R63, -R20, RZ ;  /* 0x800000143f527210 */ /* 0x000fe40007ffe0ff */
[----:B------:R-:W-:-:S02]  /*17c0*/  MOV R63, R9 ;  /* 0x00000009003f7202 */ /* 0x000fc40000000f00 */
[----:B------:R-:W-:Y:S02]  /*17d0*/  ISETP.NE.AND P0, PT, R2, RZ, PT ;  /* 0x000000ff0200720c */ /* 0x000fe40003f05270 */
[----:B------:R-:W-:Y:S02]  /*17e0*/  SHF.L.U32 R49, R0, 0x2, RZ ;  /* 0x0000000200317819 */ /* 0x000fe400000006ff */
[----:B------:R-:W-:Y:S02]  /*17f0*/  LOP3.LUT R12, R12, 0xffffff80, RZ, 0xc0, !PT ;  /* 0xffffff800c0c7812 */ /* 0x000fe400078ec0ff */
[----:B------:R-:W-:Y:S02]  /*1800*/  LOP3.LUT R2, RZ, R2, RZ, 0x33, !PT ;  /* 0x00000002ff027212 */ /* 0x000fe400078e33ff */
[----:B------:R-:W-:Y:S02]  /*1810*/  @!P2 IADD3 R59, -R59, RZ, RZ ;  /* 0x000000ff3b3ba210 */ /* 0x000fe40007ffe1ff */
[----:B------:R-:W-:-:S02]  /*1820*/  @!P1 IADD3 R61, -R61, RZ, RZ ;  /* 0x000000ff3d3d9210 */ /* 0x000fc40007ffe1ff */
[----:B------:R-:W-:Y:S02]  /*1830*/  @!P5 IADD3 R63, -R63, RZ, RZ ;  /* 0x000000ff3f3fd210 */ /* 0x000fe40007ffe1ff */
[----:B------:R-:W-:Y:S02]  /*1840*/  @!P6 IADD3 R65, -R65, RZ, RZ ;  /* 0x000000ff4141e210 */ /* 0x000fe40007ffe1ff */
[----:B------:R-:W-:Y:S02]  /*1850*/  @!P4 IADD3 R69, -R69, RZ, RZ ;  /* 0x000000ff4545c210 */ /* 0x000fe40007ffe1ff */
[----:B------:R-:W-:Y:S02]  /*1860*/  @!P3 IADD3 R67, -R67, RZ, RZ ;  /* 0x000000ff4343b210 */ /* 0x000fe40007ffe1ff */
[----:B------:R-:W-:Y:S02]  /*1870*/  LOP3.LUT R175, R49, 0x7c, RZ, 0xc0, !PT ;  /* 0x0000007c31af7812 */ /* 0x000fe400078ec0ff */
[----:B------:R-:W-:-:S02]  /*1880*/  IADD3 R81, R81, -R12, RZ ;  /* 0x8000000c51517210 */ /* 0x000fc40007ffe0ff */
[C---:B------:R-:W-:Y:S01]  /*1890*/  SEL R8, R2.reuse, R11, !P0 ;  /* 0x0000000b02087207 */ /* 0x040fe20004000000 */
[--C-:B------:R-:W-:Y:S01]  /*18a0*/  IMAD R3, R3, 0xb0, R175.reuse ;  /* 0x000000b003037824 */ /* 0x100fe200078e02af */
        /* <DEDUP_REMOVED lines=28> */
[----:B------:R-:W-:Y:S01]  /*1a70*/  SEL R24, R2, R69, !P0 ;  /* 0x0000004502187207 */ /* 0x000fe20004000000 */
[--C-:B------:R-:W-:Y:S01]  /*1a80*/  IMAD R17, R17, 0xb0, R175.reuse ;  /* 0x000000b011117824 */ /* 0x100fe200078e02af */
[----:B------:R-:W-:Y:S01]  /*1a90*/  MOV R2, 0x4 ;  /* 0x0000000400027802 */ /* 0x000fe20000000f00 */
[--C-:B------:R-:W-:Y:S01]  /*1aa0*/  IMAD R19, R19, 0xb0, R175.reuse ;  /* 0x000000b013137824 */ /* 0x100fe200078e02af */
[----:B------:R-:W-:Y:S01]  /*1ab0*/  LOP3.LUT R67, R23, 0x4c, RZ, 0xfc, !PT ;  /* 0x0000004c17437812 */ /* 0x000fe200078efcff */
[----:B------:R-:W-:Y:S01]  /*1ac0*/  IMAD R37, R37, 0xb0, R175 ;  /* 0x000000b025257824 */ /* 0x000fe200078e02af */
[----:B------:R-:W-:Y:S01]  /*1ad0*/  LOP3.LUT R49, R23, 0x4, RZ, 0xfc, !PT ;  /* 0x0000000417317812 */ /* 0x000fe200078efcff */
[----:B------:R-:W-:Y:S01]  /*1ae0*/  IMAD.WIDE R178, R3, R2, c[0x0][0x170] ;  /* 0x00005c0003b27625 */ /* 0x000fe200078e0202 */
[----:B------:R-:W-:-:S02]  /*1af0*/  LOP3.LUT R51, R23, 0xc, RZ, 0xfc, !PT ;  /* 0x0000000c17337812 */ /* 0x000fc400078efcff */
[----:B------:R-:W-:Y:S01]  /*1b00*/  LOP3.LUT R50, R23, 0x8, RZ, 0xfc, !PT ;  /* 0x0000000817327812 */ /* 0x000fe200078efcff */
[-C--:B------:R-:W-:Y:S01]  /*1b10*/  IMAD.WIDE R176, R5, R2.reuse, c[0x0][0x170] ;  /* 0x00005c0005b07625 */ /* 0x080fe200078e0202 */
[-C--:B------:R-:W-:Y:S02]  /*1b20*/  LEA R67, R67, R175.reuse, 0x7 ;  /* 0x000000af43437211 */ /* 0x080fe400078e38ff */
[----:B------:R-:W-:Y:S01]  /*1b30*/  LOP3.LUT R65, R23, 0x44, RZ, 0xfc, !PT ;  /* 0x0000004417417812 */ /* 0x000fe200078efcff */
[--C-:B------:R-:W-:Y:S01]  /*1b40*/  IMAD R3, R8, 0xb0, R175.reuse ;  /* 0x000000b008037824 */ /* 0x100fe200078e02af */
[-C--:B------:R-:W-:Y:S01]  /*1b50*/  LEA R49, R49, R175.reuse, 0x7 ;  /* 0x000000af31317211 */ /* 0x080fe200078e38ff */
[----:B------:R-:W-:Y:S01]  /*1b60*/  IMAD R5, R22, 0xb0, R175 ;  /* 0x000000b016057824 */ /* 0x000fe200078e02af */
[----:B------:R-:W-:Y:S01]  /*1b70*/  LOP3.LUT R52, R23, 0x10, RZ, 0xfc, !PT ;  /* 0x0000001017347812 */ /* 0x000fe200078efcff */
[----:B------:R-:W-:Y:S01]  /*1b80*/  IMAD.WIDE R166, R7, R2, c[0x0][0x170] ;  /* 0x00005c0007a67625 */ /* 0x000fe200078e0202 */
[----:B------:R-:W-:-:S02]  /*1b90*/  LEA R83, R23, R175, 0x7 ;  /* 0x000000af17537211 */ /* 0x000fc400078e38ff */
[----:B------:R-:W-:Y:S01]  /*1ba0*/  LOP3.LUT R53, R23, 0x14, RZ, 0xfc, !PT ;  /* 0x0000001417357812 */ /* 0x000fe200078efcff */
[-C--:B------:R-:W-:Y:S01]  /*1bb0*/  IMAD.WIDE R116, R41, R2.reuse, c[0x0][0x170] ;  /* 0x00005c0029747625 */ /* 0x080fe200078e0202 */
[-C--:B------:R-:W-:Y:S02]  /*1bc0*/  LEA R51, R51, R175.reuse, 0x7 ;  /* 0x000000af33337211 */ /* 0x080fe400078e38ff */
[----:B--2---:R-:W-:Y:S01]  /*1bd0*/  LOP3.LUT R54, R23, 0x18, RZ, 0xfc, !PT ;  /* 0x0000001817367812 */ /* 0x004fe200078efcff */
[--C-:B------:R-:W-:Y:S01]  /*1be0*/  IMAD R7, R10, 0xb0, R175.reuse ;  /* 0x000000b00a077824 */ /* 0x100fe200078e02af */
[----:B------:R-:W-:Y:S01]  /*1bf0*/  LEA R50, R50, R175, 0x7 ;  /* 0x000000af32327211 */ /* 0x000fe200078e38ff */
[-C--:B------:R-:W-:Y:S01]  /*1c00*/  IMAD.WIDE R164, R25, R2.reuse, c[0x0][0x170] ;  /* 0x00005c0019a47625 */ /* 0x080fe200078e0202 */
[----:B------:R-:W-:Y:S02]  /*1c10*/  SHF.L.U32 R120, R67, 0x2, RZ ;  /* 0x0000000243787819 */ /* 0x000fe400000006ff */
[C---:B------:R-:W-:Y:S01]  /*1c20*/  LOP3.LUT R55, R23.reuse, 0x1c, RZ, 0xfc, !PT ;  /* 0x0000001c17377812 */ /* 0x040fe200078efcff */
[----:B------:R-:W-:Y:S01]  /*1c30*/  IMAD R67, R40, 0xb0, R175 ;  /* 0x000000b028437824 */ /* 0x000fe200078e02af */
[----:B---3--:R-:W-:Y:S01]  /*1c40*/  LOP3.LUT R56, R23, 0x20, RZ, 0xfc, !PT ;  /* 0x0000002017387812 */ /* 0x008fe200078efcff */
[----:B------:R-:W-:Y:S01]  /*1c50*/  IMAD.WIDE R40, R3, R2, c[0x0][0x168] ;  /* 0x00005a0003287625 */ /* 0x000fe200078e0202 */
[----:B------:R-:W-:-:S02]  /*1c60*/  LOP3.LUT R57, R23, 0x24, RZ, 0xfc, !PT ;  /* 0x0000002417397812 */ /* 0x000fc400078efcff */
[C---:B------:R-:W-:Y:S01]  /*1c70*/  LOP3.LUT R58, R23.reuse, 0x28, RZ, 0xfc, !PT ;  /* 0x00000028173a7812 */ /* 0x040fe200078efcff */
[--C-:B------:R-:W-:Y:S01]  /*1c80*/  IMAD R25, R12, 0xb0, R175.reuse ;  /* 0x000000b00c197824 */ /* 0x100fe200078e02af */
[----:B------:R-:W-:Y:S01]  /*1c90*/  LOP3.LUT R59, R23, 0x2c, RZ, 0xfc, !PT ;  /* 0x0000002c173b7812 */ /* 0x000fe200078efcff */
[-C--:B------:R-:W-:Y:S01]  /*1ca0*/  IMAD.WIDE R158, R27, R2.reuse, c[0x0][0x170] ;  /* 0x00005c001b9e7625 */ /* 0x080fe200078e0202 */
[C---:B------:R-:W-:Y:S02]  /*1cb0*/  LOP3.LUT R60, R23.reuse, 0x30, RZ, 0xfc, !PT ;  /* 0x00000030173c7812 */ /* 0x040fe400078efcff */
[----:B------:R-:W-:Y:S01]  /*1cc0*/  LOP3.LUT R61, R23, 0x34, RZ, 0xfc, !PT ;  /* 0x00000034173d7812 */ /* 0x000fe200078efcff */
[-C--:B------:R-:W-:Y:S01]  /*1cd0*/  IMAD.WIDE R8, R9, R2.reuse, c[0x0][0x168] ;  /* 0x00005a0009087625 */ /* 0x080fe200078e0202 */
[C---:B------:R-:W-:Y:S02]  /*1ce0*/  LOP3.LUT R62, R23.reuse, 0x38, RZ, 0xfc, !PT ;  /* 0x00000038173e7812 */ /* 0x040fe400078efcff */
[C---:B------:R-:W-:Y:S01]  /*1cf0*/  LOP3.LUT R63, R23.reuse, 0x3c, RZ, 0xfc, !PT ;  /* 0x0000003c173f7812 */ /* 0x040fe200078efcff */
[----:B------:R-:W-:Y:S01]  /*1d00*/  IMAD R27, R14, 0xb0, R175 ;  /* 0x000000b00e1b7824 */ /* 0x000fe200078e02af */
[----:B------:R-:W-:Y:S01]  /*1d10*/  LOP3.LUT R64, R23, 0x40, RZ, 0xfc, !PT ;  /* 0x0000004017407812 */ /* 0x000fe200078efcff */
[----:B------:R-:W-:Y:S01]  /*1d20*/  IMAD.WIDE R152, R29, R2, c[0x0][0x170] ;  /* 0x00005c001d987625 */ /* 0x000fe200078e0202 */
[----:B------:R-:W-:-:S02]  /*1d30*/  LOP3.LUT R66, R23, 0x48, RZ, 0xfc, !PT ;  /* 0x0000004817427812 */ /* 0x000fc400078efcff */
        /* <DEDUP_REMOVED lines=14> */
[C---:B------:R-:W-:Y:S01]  /*1e20*/  LOP3.LUT R77, R23.reuse, 0x74, RZ, 0xfc, !PT ;  /* 0x00000074174d7812 */ /* 0x040fe200078efcff */
[----:B------:R-:W-:Y:S01]  /*1e30*/  IMAD R31, R18, 0xb0, R175 ;  /* 0x000000b0121f7824 */ /* 0x000fe200078e02af */
[----:B------:R-:W-:Y:S01]  /*1e40*/  LOP3.LUT R78, R23, 0x78, RZ, 0xfc, !PT ;  /* 0x00000078174e7812 */ /* 0x000fe200078efcff */
[-C--:B------:R-:W-:Y:S01]  /*1e50*/  IMAD.WIDE R140, R33, R2.reuse, c[0x0][0x170] ;  /* 0x00005c00218c7625 */ /* 0x080fe200078e0202 */
[----:B------:R-:W-:Y:S02]  /*1e60*/  LOP3.LUT R79, R23, 0x7c, RZ, 0xfc, !PT ;  /* 0x0000007c174f7812 */ /* 0x000fe400078efcff */
[----:B------:R-:W-:Y:S01]  /*1e70*/  LEA R65, R65, R175, 0x7 ;  /* 0x000000af41417211 */ /* 0x000fe200078e38ff */
[----:B------:R-:W-:Y:S01]  /*1e80*/  IMAD.WIDE R14, R15, R2, c[0x0][0x168] ;  /* 0x00005a000f0e7625 */ /* 0x000fe200078e0202 */
[----:B------:R-:W-:-:S02]  /*1e90*/  SHF.L.U32 R174, R49, 0x2, RZ ;  /* 0x0000000231ae7819 */ /* 0x000fc400000006ff */
[-C--:B------:R-:W-:Y:S01]  /*1ea0*/  LEA R52, R52, R175.reuse, 0x7 ;  /* 0x000000af34347211 */ /* 0x080fe200078e38ff */
[--C-:B------:R-:W-:Y:S01]  /*1eb0*/  IMAD R49, R4, 0xb0, R175.reuse ;  /* 0x000000b004317824 */ /* 0x100fe200078e02af */
[----:B------:R-:W-:Y:S01]  /*1ec0*/  SHF.L.U32 R23, R83, 0x2, RZ ;  /* 0x0000000253177819 */ /* 0x000fe200000006ff */
[-C--:B------:R-:W-:Y:S01]  /*1ed0*/  IMAD.WIDE R4, R5, R2.reuse, c[0x0][0x168] ;  /* 0x00005a0005047625 */ /* 0x080fe200078e0202 */
[-C--:B------:R-:W-:Y:S01]  /*1ee0*/  LEA R53, R53, R175.reuse, 0x7 ;  /* 0x000000af35357211 */ /* 0x080fe200078e38ff */
[----:B------:R-:W-:Y:S01]  /*1ef0*/  STL [R1+0x234], R174 ;  /* 0x000234ae01007387 */ /* 0x000fe20000100800 */
[----:B------:R-:W-:Y:S01]  /*1f00*/  SHF.L.U32 R168, R51, 0x2, RZ ;  /* 0x0000000233a87819 */ /* 0x000fe200000006ff */
[--C-:B------:R-:W-:Y:S01]  /*1f10*/  IMAD R51, R6, 0xb0, R175.reuse ;  /* 0x000000b006337824 */ /* 0x100fe200078e02af */
[-C--:B------:R-:W-:Y:S01]  /*1f20*/  LEA R54, R54, R175.reuse, 0x7 ;  /* 0x000000af36367211 */ /* 0x080fe200078e38ff */
[-C--:B------:R-:W-:Y:S01]  /*1f30*/  IMAD.WIDE R6, R7, R2.reuse, c[0x0][0x168] ;  /* 0x00005a0007067625 */ /* 0x080fe200078e0202 */
[----:B------:R-:W-:Y:S01]  /*1f40*/  SHF.L.U32 R169, R50, 0x2, RZ ;  /* 0x0000000232a97819 */ /* 0x000fe200000006ff */
[----:B------:R1:W-:Y:S01]  /*1f50*/  LDGSTS.E.BYPASS.128 [R23], [R40.64] ;  /* 0x0000000028177fae */ /* 0x0003e2000b901c4a */
[-C--:B------:R-:W-:Y:S01]  /*1f60*/  LEA R55, R55, R175.reuse, 0x7 ;  /* 0x000000af37377211 */ /* 0x080fe200078e38ff */
[--C-:B------:R-:W-:Y:S01]  /*1f70*/  IMAD R33, R20, 0xb0, R175.reuse ;  /* 0x000000b014217824 */ /* 0x100fe200078e02af */
[----:B------:R-:W-:Y:S01]  /*1f80*/  SHF.L.U32 R126, R65, 0x2, RZ ;  /* 0x00000002417e7819 */ /* 0x000fe200000006ff */
[--C-:B------:R-:W-:Y:S01]  /*1f90*/  IMAD R65, R38, 0xb0, R175.reuse ;  /* 0x000000b026417824 */ /* 0x100fe200078e02af */
[-C--:B------:R-:W-:Y:S01]  /*1fa0*/  LEA R56, R56, R175.reuse, 0x7 ;  /* 0x000000af38387211 */ /* 0x080fe200078e38ff */
[-C--:B------:R-:W-:Y:S01]  /*1fb0*/  IMAD.WIDE R38, R25, R2.reuse, c[0x0][0x168] ;  /* 0x00005a0019267625 */ /* 0x080fe200078e0202 */
[----:B------:R-:W-:Y:S01]  /*1fc0*/  SHF.L.U32 R163, R52, 0x2, RZ ;  /* 0x0000000234a37819 */ /* 0x000fe200000006ff */
[----:B------:R2:W-:Y:S01]  /*1fd0*/  LDGSTS.E.BYPASS.128 [R174], [R4.64] ;  /* 0x0000000004ae7fae */ /* 0x0005e2000b901c4a */
[-C--:B------:R-:W-:Y:S01]  /*1fe0*/  LEA R57, R57, R175.reuse, 0x7 ;  /* 0x000000af39397211 */ /* 0x080fe200078e38ff */
[-C--:B------:R-:W-:Y:S01]  /*1ff0*/  IMAD.WIDE R134, R35, R2.reuse, c[0x0][0x170] ;  /* 0x00005c0023867625 */ /* 0x080fe200078e0202 */
[----:B------:R-:W-:Y:S01]  /*2000*/  SHF.L.U32 R162, R53, 0x2, RZ ;  /* 0x0000000235a27819 */ /* 0x000fe200000006ff */
[----:B------:R3:W-:Y:S01]  /*2010*/  LDGSTS.E.BYPASS.128 [R169], [R8.64] ;  /* 0x0000000008a97fae */ /* 0x0007e2000b901c4a */
[-C--:B------:R-:W-:Y:S01]  /*2020*/  LEA R58, R58, R175.reuse, 0x7 ;  /* 0x000000af3a3a7211 */ /* 0x080fe200078e38ff */
[--C-:B------:R-:W-:Y:S01]  /*2030*/  IMAD R53, R26, 0xb0, R175.reuse ;  /* 0x000000b01a357824 */ /* 0x100fe200078e02af */
[----:B------:R-:W-:Y:S01]  /*2040*/  SHF.L.U32 R157, R54, 0x2, RZ ;  /* 0x00000002369d7819 */ /* 0x000fe200000006ff */
[-C--:B------:R-:W-:Y:S01]  /*2050*/  IMAD.WIDE R26, R27, R2.reuse, c[0x0][0x168] ;  /* 0x00005a001b1a7625 */ /* 0x080fe200078e0202 */
[-C--:B------:R-:W-:Y:S01]  /*2060*/  LEA R59, R59, R175.reuse, 0x7 ;  /* 0x000000af3b3b7211 */ /* 0x080fe200078e38ff */
[----:B------:R2:W-:Y:S01]  /*2070*/  LDGSTS.E.BYPASS.128 [R168], [R6.64] ;  /* 0x0000000006a87fae */ /* 0x0005e2000b901c4a */
        /* <DEDUP_REMOVED lines=8> */
[-C--:B------:R-:W-:Y:S01]  /*2100*/  LEA R63, R63, R175.reuse, 0x7 ;  /* 0x000000af3f3f7211 */ /* 0x080fe200078e38ff */
[-C--:B------:R-:W-:Y:S01]  /*2110*/  IMAD.WIDE R16, R17, R2.reuse, c[0x0][0x168] ;  /* 0x00005a0011107625 */ /* 0x080fe200078e0202 */
[----:B------:R-:W-:Y:S01]  /*2120*/  SHF.L.U32 R150, R57, 0x2, RZ ;  /* 0x0000000239967819 */ /* 0x000fe200000006ff */
[----:B------:R5:W-:Y:S01]  /*2130*/  LDGSTS.E.BYPASS.128 [R162], [R38.64] ;  /* 0x0000000026a27fae */ /* 0x000be2000b901c4a */
[----:B------:R-:W-:Y:S01]  /*2140*/  LEA R62, R62, R175, 0x7 ;  /* 0x000000af3e3e7211 */ /* 0x000fe200078e38ff */
[--C-:B------:R-:W-:Y:S01]  /*2150*/  IMAD R57, R30, 0xb0, R175.reuse ;  /* 0x000000b01e397824 */ /* 0x100fe200078e02af */
[----:B------:R-:W-:Y:S01]  /*2160*/  SHF.L.U32 R145, R58, 0x2, RZ ;  /* 0x000000023a917819 */ /* 0x000fe200000006ff */
[--C-:B------:R-:W-:Y:S01]  /*2170*/  IMAD R35, R24, 0xb0, R175.reuse ;  /* 0x000000b018237824 */ /* 0x100fe200078e02af */
[----:B------:R-:W-:Y:S01]  /*2180*/  SHF.L.U32 R144, R59, 0x2, RZ ;  /* 0x000000023b907819 */ /* 0x000fe200000006ff */
[-C--:B------:R-:W-:Y:S01]  /*2190*/  IMAD.WIDE R30, R31, R2.reuse, c[0x0][0x168] ;  /* 0x00005a001f1e7625 */ /* 0x080fe200078e0202 */
[----:B------:R1:W-:Y:S01]  /*21a0*/  LDGSTS.E.BYPASS.128 [R157], [R12.64] ;  /* 0x000000000c9d7fae */ /* 0x0003e2000b901c4a */
[----:B------:R-:W-:Y:S01]  /*21b0*/  SHF.L.U32 R139, R60, 0x2, RZ ;  /* 0x000000023c8b7819 */ /* 0x000fe200000006ff */
[----:B------:R-:W-:Y:S01]  /*21c0*/  CS2R R24, SRZ ;  /* 0x0000000000187805 */ /* 0x000fe2000001ff00 */
[----:B------:R-:W-:Y:S01]  /*21d0*/  IMAD R59, R32, 0xb0, R175 ;  /* 0x000000b0203b7824 */ /* 0x000fe200078e02af */
[----:B------:R1:W-:Y:S01]  /*21e0*/  LDGSTS.E.BYPASS.128 [R156], [R26.64] ;  /* 0x000000001a9c7fae */ /* 0x0003e2000b901c4a */
[----:B------:R-:W-:Y:S01]  /*21f0*/  IMAD.WIDE R18, R19, R2, c[0x0][0x168] ;  /* 0x00005a0013127625 */ /* 0x000fe200078e0202 */
[----:B------:R-:W-:-:S02]  /*2200*/  SHF.L.U32 R138, R61, 0x2, RZ ;  /* 0x000000023d8a7819 */ /* 0x000fc400000006ff */
[----:B------:R-:W-:Y:S01]  /*2210*/  SHF.L.U32 R132, R63, 0x2, RZ ;  /* 0x000000023f847819 */ /* 0x000fe200000006ff */
[-C--:B------:R-:W-:Y:S01]  /*2220*/  IMAD.WIDE R32, R33, R2.reuse, c[0x0][0x168] ;  /* 0x00005a0021207625 */ /* 0x080fe200078e0202 */
[----:B------:R1:W-:Y:S01]  /*2230*/  LDGSTS.E.BYPASS.128 [R151], [R14.64] ;  /* 0x000000000e977fae */ /* 0x0003e2000b901c4a */
[----:B------:R-:W-:Y:S02]  /*2240*/  SHF.L.U32 R133, R62, 0x2, RZ ;  /* 0x000000023e857819 */ /* 0x000fe400000006ff */
[----:B------:R-:W-:Y:S01]  /*2250*/  IMAD R63, R36, 0xb0, R175 ;  /* 0x000000b0243f7824 */ /* 0x000fe200078e02af */
[----:B------:R1:W-:Y:S01]  /*2260*/  LDGSTS.E.BYPASS.128 [R150], [R28.64] ;  /* 0x000000001c967fae */ /* 0x0003e2000b901c4a */
[-C--:B------:R-:W-:Y:S01]  /*2270*/  IMAD.WIDE R128, R37, R2.reuse, c[0x0][0x170] ;  /* 0x00005c0025807625 */ /* 0x080fe200078e0202 */
[-C--:B------:R-:W-:Y:S02]  /*2280*/  LEA R64, R64, R175.reuse, 0x7 ;  /* 0x000000af40407211 */ /* 0x080fe400078e38ff */
[----:B------:R1:W-:Y:S01]  /*2290*/  LDGSTS.E.BYPASS.128 [R145], [R16.64] ;  /* 0x0000000010917fae */ /* 0x0003e2000b901c4a */
[----:B------:R-:W-:Y:S01]  /*22a0*/  IMAD.WIDE R20, R21, R2, c[0x0][0x168] ;  /* 0x00005a0015147625 */ /* 0x000fe200078e0202 */
[----:B------:R-:W-:-:S02]  /*22b0*/  LEA R69, R69, R175, 0x7 ;  /* 0x000000af45457211 */ /* 0x000fc400078e38ff */
[----:B------:R1:W-:Y:S01]  /*22c0*/  LDGSTS.E.BYPASS.128 [R144], [R30.64] ;  /* 0x000000001e907fae */ /* 0x0003e2000b901c4a */
[-C--:B------:R-:W-:Y:S01]  /*22d0*/  IMAD.WIDE R36, R35, R2.reuse, c[0x0][0x168] ;  /* 0x00005a0023247625 */ /* 0x080fe200078e0202 */
[-C--:B------:R-:W-:Y:S02]  /*22e0*/  LEA R66, R66, R175.reuse, 0x7 ;  /* 0x000000af42427211 */ /* 0x080fe400078e38ff */
        /* <DEDUP_REMOVED lines=8> */
[----:B------:R-:W-:Y:S02]  /*2370*/  SHF.L.U32 R127, R64, 0x2, RZ ;  /* 0x00000002407f7819 */ /* 0x000fe400000006ff */
[----:B------:R1:W-:Y:S01]  /*2380*/  LDGSTS.E.BYPASS.128 [R132], [R36.64] ;  /* 0x0000000024847fae */ /* 0x0003e2000b901c4a */
[-C--:B------:R-:W-:Y:S01]  /*2390*/  IMAD.WIDE R154, R55, R2.reuse, c[0x0][0x170] ;  /* 0x00005c00379a7625 */ /* 0x080fe200078e0202 */
[-C--:B------:R-:W-:Y:S02]  /*23a0*/  LEA R73, R73, R175.reuse, 0x7 ;  /* 0x000000af49497211 */ /* 0x080fe400078e38ff */
[----:B------:R-:W0:Y:S01]  /*23b0*/  LDGDEPBAR ;  /* 0x00000000000079af */ /* 0x000e220000000000 */
[--C-:B------:R-:W-:Y:S01]  /*23c0*/  IMAD R61, R34, 0xb0, R175.reuse ;  /* 0x000000b0223d7824 */ /* 0x100fe200078e02af */
[----:B------:R-:W-:Y:S01]  /*23d0*/  SHF.L.U32 R114, R69, 0x2, RZ ;  /* 0x0000000245727819 */ /* 0x000fe200000006ff */
[-C--:B------:R-:W-:Y:S01]  /*23e0*/  IMAD.WIDE R148, R57, R2.reuse, c[0x0][0x170] ;  /* 0x00005c0039947625 */ /* 0x080fe200078e0202 */
[----:B------:R1:W-:Y:S01]  /*23f0*/  LDGSTS.E.BYPASS.128 [R23+0x18000], [R178.64] ;  /* 0x18000000b2177fae */ /* 0x0003e2000b901c4a */
[-C--:B------:R-:W-:Y:S01]  /*2400*/  LEA R70, R70, R175.reuse, 0x7 ;  /* 0x000000af46467211 */ /* 0x080fe200078e38ff */
[----:B------:R-:W-:Y:S01]  /*2410*/  CS2R R34, SRZ ;  /* 0x0000000000227805 */ /* 0x000fe2000001ff00 */
[-C--:B------:R-:W-:Y:S01]  /*2420*/  IMAD.WIDE R142, R59, R2.reuse, c[0x0][0x170] ;  /* 0x00005c003b8e7625 */ /* 0x080fe200078e0202 */
[----:B------:R2:W-:Y:S01]  /*2430*/  LDGSTS.E.BYPASS.128 [R174+0x18000], [R176.64] ;  /* 0x18000000b0ae7fae */ /* 0x0005e2000b901c4a */
[----:B------:R-:W-:Y:S01]  /*2440*/  SHF.L.U32 R121, R66, 0x2, RZ ;  /* 0x0000000242797819 */ /* 0x000fe200000006ff */
[----:B------:R-:W-:Y:S01]  /*2450*/  CS2R R56, SRZ ;  /* 0x0000000000387805 */ /* 0x000fe2000001ff00 */
        /* <DEDUP_REMOVED lines=8> */
[--C-:B------:R-:W-:Y:S01]  /*24e0*/  IMAD R69, R42, 0xb0, R175.reuse ;  /* 0x000000b02a457824 */ /* 0x100fe200078e02af */
[----:B------:R2:W-:Y:S01]  /*24f0*/  LDGSTS.E.BYPASS.128 [R163+0x18000], [R166.64] ;  /* 0x18000000a6a37fae */ /* 0x0005e2000b901c4a */
[-C--:B------:R-:W-:Y:S01]  /*2500*/  IMAD.WIDE R124, R65, R2.reuse, c[0x0][0x170] ;  /* 0x00005c00417c7625 */ /* 0x080fe200078e0202 */
[-C--:B------:R-:W-:Y:S01]  /*2510*/  LEA R72, R72, R175.reuse, 0x7 ;  /* 0x000000af48487211 */ /* 0x080fe200078e38ff */
[----:B------:R-:W-:Y:S01]  /*2520*/  CS2R R62, SRZ ;  /* 0x00000000003e7805 */ /* 0x000fe2000001ff00 */
[----:B------:R2:W-:Y:S01]  /*2530*/  LDGSTS.E.BYPASS.128 [R162+0x18000], [R164.64] ;  /* 0x18000000a4a27fae */ /* 0x0005e2000b901c4a */
[--C-:B------:R-:W-:Y:S01]  /*2540*/  IMAD R43, R43, 0xb0, R175.reuse ;  /* 0x000000b02b2b7824 */ /* 0x100fe200078e02af */
[-C--:B------:R-:W-:Y:S01]  /*2550*/  LEA R77, R77, R175.reuse, 0x7 ;  /* 0x000000af4d4d7211 */ /* 0x080fe200078e38ff */
[--C-:B------:R-:W-:Y:S01]  /*2560*/  IMAD R71, R44, 0xb0, R175.reuse ;  /* 0x000000b02c477824 */ /* 0x100fe200078e02af */
[----:B------:R2:W-:Y:S01]  /*2570*/  LDGSTS.E.BYPASS.128 [R157+0x18000], [R160.64] ;  /* 0x18000000a09d7fae */ /* 0x0005e2000b901c4a */
[----:B------:R-:W-:Y:S01]  /*2580*/  SHF.L.U32 R115, R68, 0x2, RZ ;  /* 0x0000000244737819 */ /* 0x000fe200000006ff */
[-C--:B------:R-:W-:Y:S01]  /*2590*/  IMAD.WIDE R118, R67, R2.reuse, c[0x0][0x170] ;  /* 0x00005c0043767625 */ /* 0x080fe200078e0202 */
[----:B------:R-:W-:Y:S01]  /*25a0*/  SHF.L.U32 R102, R73, 0x2, RZ ;  /* 0x0000000249667819 */ /* 0x000fe200000006ff */
[----:B------:R2:W-:Y:S01]  /*25b0*/  LDGSTS.E.BYPASS.128 [R156+0x18000], [R158.64] ;  /* 0x180000009e9c7fae */ /* 0x0005e2000b901c4a */
[-C--:B------:R-:W-:Y:S01]  /*25c0*/  LEA R74, R74, R175.reuse, 0x7 ;  /* 0x000000af4a4a7211 */ /* 0x080fe200078e38ff */
[--C-:B------:R-:W-:Y:S01]  /*25d0*/  IMAD R45, R45, 0xb0, R175.reuse ;  /* 0x000000b02d2d7824 */ /* 0x100fe200078e02af */
[-C--:B------:R-:W-:Y:S01]  /*25e0*/  LEA R79, R79, R175.reuse, 0x7 ;  /* 0x000000af4f4f7211 */ /* 0x080fe200078e38ff */
[----:B------:R2:W-:Y:S01]  /*25f0*/  LDGSTS.E.BYPASS.128 [R151+0x18000], [R154.64] ;  /* 0x180000009a977fae */ /* 0x0005e2000b901c4a */
[----:B------:R-:W-:Y:S01]  /*2600*/  SHF.L.U32 R109, R70, 0x2, RZ ;  /* 0x00000002466d7819 */ /* 0x000fe200000006ff */
[--C-:B------:R-:W-:Y:S01]  /*2610*/  IMAD R73, R46, 0xb0, R175.reuse ;  /* 0x000000b02e497824 */ /* 0x100fe200078e02af */
[----:B------:R-:W-:Y:S01]  /*2620*/  SHF.L.U32 R96, R75, 0x2, RZ ;  /* 0x000000024b607819 */ /* 0x000fe200000006ff */
[----:B------:R2:W-:Y:S01]  /*2630*/  LDGSTS.E.BYPASS.128 [R150+0x18000], [R152.64] ;  /* 0x1800000098967fae */ /* 0x0005e2000b901c4a */
[-C--:B------:R-:W-:Y:S01]  /*2640*/  IMAD.WIDE R112, R69, R2.reuse, c[0x0][0x170] ;  /* 0x00005c0045707625 */ /* 0x080fe200078e0202 */
[-C--:B------:R-:W-:Y:S01]  /*2650*/  LEA R76, R76, R175.reuse, 0x7 ;  /* 0x000000af4c4c7211 */ /* 0x080fe200078e38ff */
[----:B------:R-:W-:Y:S01]  /*2660*/  CS2R R64, SRZ ;  /* 0x0000000000407805 */ /* 0x000fe2000001ff00 */
[----:B------:R2:W-:Y:S01]  /*2670*/  LDGSTS.E.BYPASS.128 [R145+0x18000], [R148.64] ;  /* 0x1800000094917fae */ /* 0x0005e2000b901c4a */
[--C-:B------:R-:W-:Y:S01]  /*2680*/  IMAD R47, R47, 0xb0, R175.reuse ;  /* 0x000000b02f2f7824 */ /* 0x100fe200078e02af */
[----:B------:R-:W-:Y:S01]  /*2690*/  SHF.L.U32 R103, R72, 0x2, RZ ;  /* 0x0000000248677819 */ /* 0x000fe200000006ff */
[-C--:B------:R-:W-:Y:S01]  /*26a0*/  IMAD.WIDE R110, R43, R2.reuse, c[0x0][0x170] ;  /* 0x00005c002b6e7625 */ /* 0x080fe200078e0202 */
[----:B------:R2:W-:Y:S01]  /*26b0*/  LDGSTS.E.BYPASS.128 [R144+0x18000], [R146.64] ;  /* 0x1800000092907fae */ /* 0x0005e2000b901c4a */
[----:B------:R-:W-:Y:S01]  /*26c0*/  SHF.L.U32 R90, R77, 0x2, RZ ;  /* 0x000000024d5a7819 */ /* 0x000fe200000006ff */
[----:B------:R-:W-:Y:S01]  /*26d0*/  CS2R R42, SRZ ;  /* 0x00000000002a7805 */ /* 0x000fe2000001ff00 */
[--C-:B------:R-:W-:Y:S01]  /*26e0*/  IMAD R75, R48, 0xb0, R175.reuse ;  /* 0x000000b0304b7824 */ /* 0x100fe200078e02af */
[----:B------:R2:W-:Y:S01]  /*26f0*/  LDGSTS.E.BYPASS.128 [R139+0x18000], [R142.64] ;  /* 0x180000008e8b7fae */ /* 0x0005e2000b901c4a */
[-C--:B------:R-:W-:Y:S01]  /*2700*/  IMAD.WIDE R106, R71, R2.reuse, c[0x0][0x170] ;  /* 0x00005c00476a7625 */ /* 0x080fe200078e0202 */
[----:B------:R-:W-:Y:S01]  /*2710*/  ISETP.GE.U32.AND P0, PT, R175, 0x30, PT ;  /* 0x00000030af00780c */ /* 0x000fe20003f06070 */
[----:B------:R-:W-:Y:S01]  /*2720*/  CS2R R66, SRZ ;  /* 0x0000000000427805 */ /* 0x000fe2000001ff00 */
[----:B------:R2:W-:Y:S01]  /*2730*/  LDGSTS.E.BYPASS.128 [R138+0x18000], [R140.64] ;  /* 0x180000008c8a7fae */ /* 0x0005e2000b901c4a */
[--C-:B------:R-:W-:Y:S01]  /*2740*/  IMAD R77, R80, 0xb0, R175.reuse ;  /* 0x000000b0504d7824 */ /* 0x100fe200078e02af */
[----:B------:R-:W-:Y:S01]  /*2750*/  LEA R78, R78, R175, 0x7 ;  /* 0x000000af4e4e7211 */ /* 0x000fe200078e38ff */
[-C--:B------:R-:W-:Y:S01]  /*2760*/  IMAD.WIDE R104, R45, R2.reuse, c[0x0][0x170] ;  /* 0x00005c002d687625 */ /* 0x080fe200078e0202 */
[----:B------:R2:W-:Y:S01]  /*2770*/  LDGSTS.E.BYPASS.128 [R133+0x18000], [R136.64] ;  /* 0x1800000088857fae */ /* 0x0005e2000b901c4a */
[----:B------:R-:W-:Y:S01]  /*2780*/  SHF.L.U32 R97, R74, 0x2, RZ ;  /* 0x000000024a617819 */ /* 0x000fe200000006ff */
[----:B------:R-:W-:Y:S01]  /*2790*/  CS2R R44, SRZ ;  /* 0x00000000002c7805 */ /* 0x000fe2000001ff00 */
[----:B------:R-:W-:Y:S01]  /*27a0*/  SHF.L.U32 R84, R79, 0x2, RZ ;  /* 0x000000024f547819 */ /* 0x000fe200000006ff */
[----:B------:R2:W-:Y:S01]  /*27b0*/  LDGSTS.E.BYPASS.128 [R132+0x18000], [R134.64] ;  /* 0x1800000086847fae */ /* 0x0005e2000b901c4a */
[--C-:B------:R-:W-:Y:S01]  /*27c0*/  IMAD R81, R81, 0xb0, R175.reuse ;  /* 0x000000b051517824 */ /* 0x100fe200078e02af */
[----:B------:R-:W-:Y:S01]  /*27d0*/  SHF.L.U32 R91, R76, 0x2, RZ ;  /* 0x000000024c5b7819 */ /* 0x000fe200000006ff */
[-C--:B------:R-:W-:Y:S01]  /*27e0*/  IMAD.WIDE R100, R73, R2.reuse, c[0x0][0x170] ;  /* 0x00005c0049647625 */ /* 0x080fe200078e0202 */
[----:B------:R2:W-:Y:S01]  /*27f0*/  LDGSTS.E.BYPASS.128 [R127+0x18000], [R130.64] ;  /* 0x18000000827f7fae */ /* 0x0005e2000b901c4a */
[----:B------:R-:W-:Y:S01]  /*2800*/  SHF.L.U32 R85, R78, 0x2, RZ ;  /* 0x000000024e557819 */ /* 0x000fe200000006ff */
[----:B------:R-:W-:Y:S01]  /*2810*/  CS2R R72, SRZ ;  /* 0x0000000000487805 */ /* 0x000fe2000001ff00 */
[----:B------:R-:W-:Y:S01]  /*2820*/  IMAD R79, R82, 0xb0, R175 ;  /* 0x000000b0524f7824 */ /* 0x000fe200078e02af */
[----:B------:R2:W-:Y:S01]  /*2830*/  LDGSTS.E.BYPASS.128 [R126+0x18000], [R128.64] ;  /* 0x18000000807e7fae */ /* 0x0005e2000b901c4a */
[-C--:B------:R-:W-:Y:S01]  /*2840*/  IMAD.WIDE R98, R47, R2.reuse, c[0x0][0x170] ;  /* 0x00005c002f627625 */ /* 0x080fe200078e0202 */
[----:B------:R-:W-:Y:S01]  /*2850*/  MOV R3, 0x2 ;  /* 0x0000000200037802 */ /* 0x000fe20000000f00 */
[----:B------:R-:W-:Y:S01]  /*2860*/  CS2R R46, SRZ ;  /* 0x00000000002e7805 */ /* 0x000fe2000001ff00 */
[----:B------:R2:W-:Y:S01]  /*2870*/  LDGSTS.E.BYPASS.128 [R121+0x18000], [R124.64] ;  /* 0x180000007c797fae */ /* 0x0005e2000b901c4a */
[----:B------:R-:W-:-:S02]  /*2880*/  IMAD.WIDE R94, R75, R2, c[0x0][0x170] ;  /* 0x00005c004b5e7625 */ /* 0x000fc400078e0202 */
[----:B------:R-:W-:Y:S01]  /*2890*/  CS2R R74, SRZ ;  /* 0x00000000004a7805 */ /* 0x000fe2000001ff00 */
[----:B------:R2:W-:Y:S01]  /*28a0*/  LDGSTS.E.BYPASS.128 [R120+0x18000], [R122.64] ;  /* 0x180000007a787fae */ /* 0x0005e2000b901c4a */
[----:B------:R-:W-:-:S03]  /*28b0*/  IMAD.WIDE R92, R77, R2, c[0x0][0x170] ;  /* 0x00005c004d5c7625 */ /* 0x000fc600078e0202 */
[----:B------:R2:W-:Y:S01]  /*28c0*/  LDGSTS.E.BYPASS.128 [R115+0x18000], [R118.64] ;  /* 0x1800000076737fae */ /* 0x0005e2000b901c4a */
[----:B------:R-:W-:-:S03]  /*28d0*/  IMAD.WIDE R88, R81, R2, c[0x0][0x170] ;  /* 0x00005c0051587625 */ /* 0x000fc600078e0202 */
[----:B------:R2:W-:Y:S01]  /*28e0*/  LDGSTS.E.BYPASS.128 [R114+0x18000], [R116.64] ;  /* 0x1800000074727fae */ /* 0x0005e2000b901c4a */
[----:B------:R-:W-:Y:S01]  /*28f0*/  IMAD.WIDE R86, R79, R2, c[0x0][0x170] ;  /* 0x00005c004f567625 */ /* 0x000fe200078e0202 */
[----:B------:R-:W-:Y:S02]  /*2900*/  SHF.L.U32 R2, R0, 0x4, RZ ;  /* 0x0000000400027819 */ /* 0x000fe400000006ff */
[----:B------:R2:W-:Y:S02]  /*2910*/  LDGSTS.E.BYPASS.128 [R109+0x18000], [R112.64] ;  /* 0x18000000706d7fae */ /* 0x0005e4000b901c4a */
[----:B------:R-:W-:Y:S02]  /*2920*/  LOP3.LUT R2, R2, 0x1e00, RZ, 0xc0, !PT ;  /* 0x00001e0002027812 */ /* 0x000fe400078ec0ff */
[----:B------:R2:W-:Y:S04]  /*2930*/  LDGSTS.E.BYPASS.128 [R108+0x18000], [R110.64] ;  /* 0x180000006e6c7fae */ /* 0x0005e8000b901c4a */
        /* <DEDUP_REMOVED lines=8> */
[----:B------:R-:W0:Y:S04]  /*29c0*/  LDGDEPBAR ;  /* 0x00000000000079af */ /* 0x000e280000000000 */
[----:B------:R-:W-:Y:S06]  /*29d0*/  BAR.SYNC 0x0 ;  /* 0x0000000000007b1d */ /* 0x000fec0000000000 */
[----:B------:R-:W-:Y:S01]  /*29e0*/  @!PT LDS RZ, [RZ] ;  /* 0x00000000fffff984 */ /* 0x000fe20000000800 */
[----:B------:R-:W-:Y:S01]  /*29f0*/  @!PT LDS RZ, [RZ] ;  /* 0x00000000fffff984 */ /* 0x000fe20000000800 */
[----:B------:R-:W-:Y:S01]  /*2a00*/  @!PT LDS RZ, [RZ] ;  /* 0x00000000fffff984 */ /* 0x000fe20000000800 */
[----:B------:R1:W-:Y:S04]  /*2a10*/  LDGSTS.E.BYPASS.128 [R23+0x8000], [R40.64+0x200], !P0 ;  /* 0x0800020028177fae */ /* 0x0003e8000c101c4a */
        /* <DEDUP_REMOVED lines=15> */
[----:B------:R-:W0:Y:S04]  /*2b10*/  LDGDEPBAR ;  /* 0x00000000000079af */ /* 0x000e280000000000 */
        /* <DEDUP_REMOVED lines=33> */
[----:B------:R-:W-:Y:S06]  /*2d30*/  BAR.SYNC 0x0 ;  /* 0x0000000000007b1d */ /* 0x000fec0000000000 */
[----:B------:R-:W-:Y:S01]  /*2d40*/  @!PT LDS RZ, [RZ] ;  /* 0x00000000fffff984 */ /* 0x000fe20000000800 */
[----:B------:R-:W-:Y:S01]  /*2d50*/  @!PT LDS RZ, [RZ] ;  /* 0x00000000fffff984 */ /* 0x000fe20000000800 */
[----:B------:R-:W-:Y:S01]  /*2d60*/  @!PT LDS RZ, [RZ] ;  /* 0x00000000fffff984 */ /* 0x000fe20000000800 */
[----:B------:R1:W-:Y:S04]  /*2d70*/  LDGSTS.E.BYPASS.128 [R23+0x10000], [R40.64+0x400], !PT ;  /* 0x1000040028177fae */ /* 0x0003e8000f901c4a */
        /* <DEDUP_REMOVED lines=15> */
[----:B------:R-:W-:Y:S04]  /*2e70*/  STL [R1+0x230], R169 ;  /* 0x000230a901007387 */ /* 0x000fe80000100800 */
[----:B------:R-:W0:Y:S04]  /*2e80*/  LDGDEPBAR ;  /* 0x00000000000079af */ /* 0x000e280000000000 */
[----:B------:R-:W-:Y:S04]  /*2e90*/  STL [R1+0x22c], R168 ;  /* 0x00022ca801007387 */ /* 0x000fe80000100800 */
[----:B------:R1:W-:Y:S04]  /*2ea0*/  LDGSTS.E.BYPASS.128 [R23+0x38000], [R178.64+0x400], !PT ;  /* 0x38000400b2177fae */ /* 0x0003e8000f901c4a */
[----:B------:R-:W-:Y:S04]  /*2eb0*/  STL [R1+0x228], R163 ;  /* 0x000228a301007387 */ /* 0x000fe80000100800 */
[----:B------:R2:W-:Y:S04]  /*2ec0*/  LDGSTS.E.BYPASS.128 [R174+0x38000], [R176.64+0x400], !PT ;  /* 0x38000400b0ae7fae */ /* 0x0005e8000f901c4a */
[----:B------:R-:W-:Y:S01]  /*2ed0*/  STL [R1+0x224], R162 ;  /* 0x000224a201007387 */ /* 0x000fe20000100800 */
[----:B-1----:R-:W-:-:S03]  /*2ee0*/  CS2R R22, SRZ ;  /* 0x0000000000167805 */ /* 0x002fc6000001ff00 */
[----:B------:R2:W-:Y:S04]  /*2ef0*/  LDGSTS.E.BYPASS.128 [R169+0x38000], [R172.64+0x400], !PT ;  /* 0x38000400aca97fae */ /* 0x0005e8000f901c4a */
[----:B------:R-:W-:Y:S04]  /*2f00*/  STL [R1+0x220], R157 ;  /* 0x0002209d01007387 */ /* 0x000fe80000100800 */
        /* <DEDUP_REMOVED lines=37> */
[----:B------:R1:W-:Y:S04]  /*3160*/  STL [R1+0x254], R102 ;  /* 0x0002546601007387 */ /* 0x0003e80000100800 */
        /* <DEDUP_REMOVED lines=14> */
[----:B------:R-:W-:Y:S04]  /*3250*/  STL.64 [R1+0x178], R178 ;  /* 0x000178b201007387 */ /* 0x000fe80000100a00 */
[----:B------:R1:W-:Y:S04]  /*3260*/  LDGSTS.E.BYPASS.128 [R90+0x38000], [R92.64+0x400], !PT ;  /* 0x380004005c5a7fae */ /* 0x0003e8000f901c4a */
[----:B------:R-:W-:Y:S04]  /*3270*/  STL.64 [R1+0x170], R176 ;  /* 0x000170b001007387 */ /* 0x000fe80000100a00 */
[----:B------:R1:W-:Y:S04]  /*3280*/  LDGSTS.E.BYPASS.128 [R85+0x38000], [R88.64+0x400], !PT ;  /* 0x3800040058557fae */ /* 0x0003e8000f901c4a */
[----:B------:R-:W-:Y:S04]  /*3290*/  STL.64 [R1+0x168], R172 ;  /* 0x000168ac01007387 */ /* 0x000fe80000100a00 */
[----:B------:R1:W-:Y:S04]  /*32a0*/  LDGSTS.E.BYPASS.128 [R84+0x38000], [R86.64+0x400], !PT ;  /* 0x3800040056547fae */ /* 0x0003e8000f901c4a */
[----:B------:R-:W-:Y:S04]  /*32b0*/  STL.64 [R1+0x160], R170 ;  /* 0x000160aa01007387 */ /* 0x000fe80000100a00 */
[----:B------:R-:W0:Y:S04]  /*32c0*/  LDGDEPBAR ;  /* 0x00000000000079af */ /* 0x000e280000000000 */
[----:B------:R-:W-:Y:S04]  /*32d0*/  STL.64 [R1+0x158], R166 ;  /* 0x000158a601007387 */ /* 0x000fe80000100a00 */
[----:B------:R-:W-:Y:S04]  /*32e0*/  STL.64 [R1+0x150], R164 ;  /* 0x000150a401007387 */ /* 0x000fe80000100a00 */
[----:B------:R-:W-:Y:S04]  /*32f0*/  STL.64 [R1+0x148], R160 ;  /* 0x000148a001007387 */ /* 0x000fe80000100a00 */
[----:B------:R-:W-:Y:S04]  /*3300*/  STL.64 [R1+0x140], R158 ;  /* 0x0001409e01007387 */ /* 0x000fe80000100a00 */
[----:B------:R-:W-:Y:S04]  /*3310*/  STL.64 [R1+0x138], R154 ;  /* 0x0001389a01007387 */ /* 0x000fe80000100a00 */
[----:B------:R-:W-:Y:S01]  /*3320*/  STL.64 [R1+0x130], R152 ;  /* 0x0001309801007387 */ /* 0x000fe20000100a00 */
[----:B------:R-:W-:-:S04]  /*3330*/  DEPBAR.LE SB0, 0x4 ;  /* 0x000081000000791a */ /* 0x000fc80000000000 */
[----:B------:R-:W-:Y:S04]  /*3340*/  STL.64 [R1+0x128], R148 ;  /* 0x0001289401007387 */ /* 0x000fe80000100a00 */
        /* <DEDUP_REMOVED lines=15> */
[----:B------:R2:W-:Y:S04]  /*3440*/  STL.64 [R1+0xa8], R100 ;  /* 0x0000a86401007387 */ /* 0x0005e80000100a00 */
[----:B------:R-:W-:Y:S04]  /*3450*/  STL.64 [R1+0xa0], R98 ;  /* 0x0000a06201007387 */ /* 0x000fe80000100a00 */
[----:B------:R-:W-:Y:S04]  /*3460*/  STL.64 [R1+0x98], R94 ;  /* 0x0000985e01007387 */ /* 0x000fe80000100a00 */
[----:B------:R-:W-:Y:S01]  /*3470*/  STL.64 [R1+0x90], R92 ;  /* 0x0000905c01007387 */ /* 0x000fe20000100a00 */
[----:B--2---:R-:W-:-:S03]  /*3480*/  CS2R R100, SRZ ;  /* 0x0000000000647805 */ /* 0x004fc6000001ff00 */
[----:B------:R-:W-:Y:S04]  /*3490*/  STL.64 [R1+0x88], R88 ;  /* 0x0000885801007387 */ /* 0x000fe80000100a00 */
[----:B------:R-:W-:Y:S04]  /*34a0*/  STL.64 [R1+0x80], R86 ;  /* 0x0000805601007387 */ /* 0x000fe80000100a00 */
[----:B------:R2:W-:Y:S04]  /*34b0*/  STL.64 [R1+0x1f8], R40 ;  /* 0x0001f82801007387 */ /* 0x0005e80000100a00 */
[----:B------:R-:W-:Y:S04]  /*34c0*/  STL.64 [R1+0x1f0], R4 ;  /* 0x0001f00401007387 */ /* 0x000fe80000100a00 */
[----:B------:R3:W-:Y:S04]  /*34d0*/  STL.64 [R1+0x1e8], R8 ;  /* 0x0001e80801007387 */ /* 0x0007e80000100a00 */
[----:B------:R-:W-:Y:S01]  /*34e0*/  STL.64 [R1+0x1e0], R6 ;  /* 0x0001e00601007387 */ /* 0x000fe20000100a00 */
[----:B--2---:R-:W-:-:S03]  /*34f0*/  CS2R R40, SRZ ;  /* 0x0000000000287805 */ /* 0x004fc6000001ff00 */
[----:B------:R4:W-:Y:S04]  /*3500*/  STL.64 [R1+0x1d8], R10 ;  /* 0x0001d80a01007387 */ /* 0x0009e80000100a00 */
[----:B------:R5:W-:Y:S01]  /*3510*/  STL.64 [R1+0x1d0], R38 ;  /* 0x0001d02601007387 */ /* 0x000be20000100a00 */
[----:B---3--:R-:W-:-:S03]  /*3520*/  CS2R R8, SRZ ;  /* 0x0000000000087805 */ /* 0x008fc6000001ff00 */
[----:B------:R2:W-:Y:S04]  /*3530*/  STL.64 [R1+0x1c8], R12 ;  /* 0x0001c80c01007387 */ /* 0x0005e80000100a00 */
[----:B------:R3:W-:Y:S01]  /*3540*/  STL.64 [R1+0x1c0], R26 ;  /* 0x0001c01a01007387 */ /* 0x0007e20000100a00 */
[----:B----4-:R-:W-:-:S03]  /*3550*/  CS2R R10, SRZ ;  /* 0x00000000000a7805 */ /* 0x010fc6000001ff00 */
[----:B------:R4:W-:Y:S01]  /*3560*/  STL.64 [R1+0x1b8], R14 ;  /* 0x0001b80e01007387 */ /* 0x0009e20000100a00 */
[----:B-----5:R-:W-:-:S03]  /*3570*/  CS2R R38, SRZ ;  /* 0x0000000000267805 */ /* 0x020fc6000001ff00 */
[----:B------:R5:W-:Y:S01]  /*3580*/  STL.64 [R1+0x1b0], R28 ;  /* 0x0001b01c01007387 */ /* 0x000be20000100a00 */
[----:B--2---:R-:W-:-:S03]  /*3590*/  CS2R R12, SRZ ;  /* 0x00000000000c7805 */ /* 0x004fc6000001ff00 */
[----:B------:R2:W-:Y:S01]  /*35a0*/  STL.64 [R1+0x1a8], R16 ;  /* 0x0001a81001007387 */ /* 0x0005e20000100a00 */
[----:B---3--:R-:W-:-:S03]  /*35b0*/  CS2R R26, SRZ ;  /* 0x00000000001a7805 */ /* 0x008fc6000001ff00 */
        /* <DEDUP_REMOVED lines=9> */
[----:B----4-:R-:W-:Y:S01]  /*3650*/  CS2R R18, SRZ ;  /* 0x0000000000127805 */ /* 0x010fe2000001ff00 */
[----:B-----5:R-:W-:Y:S01]  /*3660*/  CS2R R32, SRZ ;  /* 0x0000000000207805 */ /* 0x020fe2000001ff00 */
[----:B--2---:R-:W-:Y:S01]  /*3670*/  CS2R R20, SRZ ;  /* 0x0000000000147805 */ /* 0x004fe2000001ff00 */
[----:B---3--:R-:W-:Y:S01]  /*3680*/  CS2R R36, SRZ ;  /* 0x0000000000247805 */ /* 0x008fe2000001ff00 */
[----:B-1----:R-:W-:Y:S06]  /*3690*/  BAR.SYNC 0x0 ;  /* 0x0000000000007b1d */ /* 0x002fec0000000000 */
.L_x_1:
[----:B------:R-:W1:Y:S04]  /*36a0*/  S2R R0, SR_TID.X ;  /* 0x0000000000007919 */ /* 0x000e680000002100 */
[----:B------:R-:W-:Y:S04]  /*36b0*/  LDS.128 R84, [R2.X4+UR4] ;  /* 0x0000000402547984 */ /* 0x000fe80008004c00 */
[----:B------:R-:W-:Y:S04]  /*36c0*/  LDS.128 R68, [R2.X4+UR4+0x200] ;  /* 0x0002000402447984 */ /* 0x000fe80008004c00 */
[----:B------:R-:W-:Y:S04]  /*36d0*/  LDS.128 R92, [R2.X4+UR4+0x400] ;  /* 0x00040004025c7984 */ /* 0x000fe80008004c00 */
[----:B------:R-:W-:Y:S04]  /*36e0*/  LDS.128 R88, [R2.X4+UR4+0x600] ;  /* 0x0006000402587984 */ /* 0x000fe80008004c00 */
[----:B------:R-:W-:Y:S01]  /*36f0*/  LDS.128 R116, [R2.X4+UR4+0x6400] ;  /* 0x0064000402747984 */ /* 0x000fe20008004c00 */
[----:B-1----:R-:W-:-:S03]  /*3700*/  SHF.L.U32 R0, R0, 0x2, RZ ;  /* 0x0000000200007819 */ /* 0x002fc600000006ff */
[----:B------:R-:W-:Y:S01]  /*3710*/  LDS.128 R124, [R2.X4+UR4+0x20c0] ;  /* 0x0020c004027c7984 */ /* 0x000fe20008004c00 */
[----:B------:R-:W-:-:S03]  /*3720*/  LOP3.LUT R0, R0, 0x7c, RZ, 0xc0, !PT ;  /* 0x0000007c00007812 */ /* 0x000fc600078ec0ff */
[----:B------:R-:W-:Y:S01]  /*3730*/  LDS.128 R148, [R2.X4+UR4+0x26f0] ;  /* 0x0026f00402947984 */ /* 0x000fe20008004c00 */
[----:B------:R-:W-:-:S03]  /*3740*/  LEA R80, R0, UR8, 0x9 ;  /* 0x0000000800507c11 */ /* 0x000fc6000f8e48ff */
[----:B------:R-:W-:Y:S04]  /*3750*/  LDS.128 R136, [R2.X4+UR4+0x4540] ;  /* 0x0045400402887984 */ /* 0x000fe80008004c00 */
[----:B------:R-:W1:Y:S04]  /*3760*/  LDS.128 R4, [R80+0x200] ;  /* 0x0002000050047984 */ /* 0x000e680000000c00 */
[----:B------:R-:W2:Y:S04]  /*3770*/  LDS.128 R108, [R80] ;  /* 0x00000000506c7984 */ /* 0x000ea80000000c00 */
[----:B------:R-:W3:Y:S04]  /*3780*/  LDS.128 R52, [R80+0x400] ;  /* 0x0004000050347984 */ /* 0x000ee80000000c00 */
[----:B------:R-:W4:Y:S04]  /*3790*/  LDS.128 R48, [R80+0x600] ;  /* 0x0006000050307984 */ /* 0x000f280000000c00 */
[----:B------:R-:W-:Y:S04]  /*37a0*/  LDS.128 R112, [R80+0x10] ;  /* 0x0000100050707984 */ /* 0x000fe80000000c00 */
[----:B------:R-:W-:Y:S04]  /*37b0*/  LDS.128 R172, [R80+0x7d0] ;  /* 0x0007d00050ac7984 */ /* 0x000fe80000000c00 */
[----:B------:R-:W-:Y:S04]  /*37c0*/  LDS.128 R168, [R80+0x5d0] ;  /* 0x0005d00050a87984 */ /* 0x000fe80000000c00 */
[----:B------:R-:W-:Y:S04]  /*37d0*/  LDS.128 R196, [R2.X4+UR4+0x41d0] ;  /* 0x0041d00402c47984 */ /* 0x000fe80008004c00 */
[----:B------:R-:W-:Y:S04]  /*37e0*/  LDS.128 R200, [R2.X4+UR4+0x43d0] ;  /* 0x0043d00402c87984 */ /* 0x000fe80008004c00 */
[----:B------:R-:W-:Y:S01]  /*37f0*/  LDS.128 R204, [R2.X4+UR4+0x45d0] ;  /* 0x0045d00402cc7984 */ /* 0x000fe20008004c00 */
[----:B-1----:R-:W-:-:S03]  /*3800*/  FFMA R0, R84, R4, R229 ;  /* 0x0000000454007223 */ /* 0x002fc600000000e5 */
[----:B------:R-:W-:Y:S01]  /*3810*/  LDS.128 R208, [R2.X4+UR4+0x47d0] ;  /* 0x0047d00402d07984 */ /* 0x000fe20008004c00 */
[-C--:B--2---:R-:W-:Y:S01]  /*3820*/  FFMA R228, R84, R108.reuse, R228 ;  /* 0x0000006c54e47223 */ /* 0x084fe200000000e4 */
[C---:B------:R-:W-:Y:S01]  /*3830*/  FFMA R79, R85.reuse, R5, R0 ;  /* 0x00000005554f7223 */ /* 0x040fe20000000000 */
[-C--:B------:R-:W-:Y:S01]  /*3840*/  FFMA R64, R92, R108.reuse, R64 ;  /* 0x0000006c5c407223 */ /* 0x080fe20000000040 */
[----:B------:R-:W-:Y:S01]  /*3850*/  FFMA R60, R88, R108, R60 ;  /* 0x0000006c583c7223 */ /* 0x000fe2000000003c */
[C---:B------:R-:W-:Y:S01]  /*3860*/  FFMA R81, R85.reuse, R109, R228 ;  /* 0x0000006d55517223 */ /* 0x040fe200000000e4 */
[----:B---3--:R-:W-:Y:S01]  /*3870*/  FFMA R230, R84, R52, R230 ;  /* 0x0000003454e67223 */ /* 0x008fe200000000e6 */
[----:B------:R-:W-:Y:S01]  /*3880*/  FFMA R0, R86, R6, R79 ;  /* 0x0000000656007223 */ /* 0x000fe2000000004f */
[----:B------:R-:W-:Y:S01]  /*3890*/  FFMA R102, R68, R52, R102 ;  /* 0x0000003444667223 */ /* 0x000fe20000000066 */
[----:B----4-:R-:W-:Y:S01]  /*38a0*/  FFMA R84, R84, R48, R231 ;  /* 0x0000003054547223 */ /* 0x010fe200000000e7 */
[----:B------:R-:W-:Y:S01]  /*38b0*/  FFMA R76, R86, R110, R81 ;  /* 0x0000006e564c7223 */ /* 0x000fe20000000051 */
[----:B------:R-:W-:Y:S01]  /*38c0*/  FFMA R77, R85, R53, R230 ;  /* 0x00000035554d7223 */ /* 0x000fe200000000e6 */
[----:B------:R-:W-:Y:S01]  /*38d0*/  FFMA R107, R87, R7, R0 ;  /* 0x00000007576b7223 */ /* 0x000fe20000000000 */
[----:B------:R-:W-:Y:S01]  /*38e0*/  FFMA R85, R85, R49, R84 ;  /* 0x0000003155557223 */ /* 0x000fe20000000054 */
[----:B------:R-:W-:Y:S01]  /*38f0*/  FFMA R121, R87, R111, R76 ;  /* 0x0000006f57797223 */ /* 0x000fe2000000004c */
[C---:B------:R-:W-:Y:S01]  /*3900*/  FFMA R76, R68.reuse, R48, R103 ;  /* 0x00000030444c7223 */ /* 0x040fe20000000067 */
[C---:B------:R-:W-:Y:S01]  /*3910*/  FFMA R0, R68.reuse, R4, R101 ;  /* 0x0000000444007223 */ /* 0x040fe20000000065 */
[----:B------:R-:W-:Y:S01]  /*3920*/  FFMA R68, R68, R108, R100 ;  /* 0x0000006c44447223 */ /* 0x000fe20000000064 */
[C---:B------:R-:W-:Y:S01]  /*3930*/  FFMA R120, R86.reuse, R54, R77 ;  /* 0x0000003656787223 */ /* 0x040fe2000000004d */
[-C--:B------:R-:W-:Y:S01]  /*3940*/  FFMA R86, R86, R50.reuse, R85 ;  /* 0x0000003256567223 */ /* 0x080fe20000000055 */
[C---:B------:R-:W-:Y:S01]  /*3950*/  FFMA R81, R69.reuse, R53, R102 ;  /* 0x0000003545517223 */ /* 0x040fe20000000066 */
[C---:B------:R-:W-:Y:S01]  /*3960*/  FFMA R83, R69.reuse, R49, R76 ;  /* 0x0000003145537223 */ /* 0x040fe2000000004c */
[C---:B------:R-:W-:Y:S01]  /*3970*/  FFMA R85, R69.reuse, R5, R0 ;  /* 0x0000000545557223 */ /* 0x040fe20000000000 */
[----:B------:R-:W-:Y:S01]  /*3980*/  FFMA R69, R69, R109, R68 ;  /* 0x0000006d45457223 */ /* 0x000fe20000000044 */
[----:B------:R-:W1:Y:S01]  /*3990*/  LDS.128 R76, [R2.X4+UR4+0x2000] ;  /* 0x00200004024c7984 */ /* 0x000e620008004c00 */
[----:B------:R-:W-:Y:S01]  /*39a0*/  FFMA R68, R70, R50, R83 ;  /* 0x0000003246447223 */ /* 0x000fe20000000053 */
[----:B------:R-:W-:Y:S01]  /*39b0*/  FFMA R66, R92, R52, R66 ;  /* 0x000000345c427223 */ /* 0x000fe20000000042 */
[C---:B------:R-:W-:Y:S01]  /*39c0*/  FFMA R0, R70.reuse, R110, R69 ;  /* 0x0000006e46007223 */ /* 0x040fe20000000045 */
[----:B------:R-:W-:Y:S01]  /*39d0*/  FFMA R82, R70, R54, R81 ;  /* 0x0000003646527223 */ /* 0x000fe20000000051 */
[C---:B------:R-:W-:Y:S01]  /*39e0*/  FFMA R81, R71.reuse, R51, R68 ;  /* 0x0000003347517223 */ /* 0x040fe20000000044 */
[C---:B------:R-:W-:Y:S01]  /*39f0*/  FFMA R68, R92.reuse, R48, R67 ;  /* 0x000000305c447223 */ /* 0x040fe20000000043 */
[----:B------:R-:W-:Y:S01]  /*3a00*/  FFMA R83, R71, R111, R0 ;  /* 0x0000006f47537223 */ /* 0x000fe20000000000 */
[----:B------:R-:W-:Y:S01]  /*3a10*/  FFMA R0, R92, R4, R65 ;  /* 0x000000045c007223 */ /* 0x000fe20000000041 */
[----:B------:R-:W-:Y:S01]  /*3a20*/  FFMA R106, R70, R6, R85 ;  /* 0x00000006466a7223 */ /* 0x000fe20000000055 */
[----:B------:R-:W-:Y:S01]  /*3a30*/  FFMA R65, R93, R53, R66 ;  /* 0x000000355d417223 */ /* 0x000fe20000000042 */
[----:B------:R-:W-:Y:S01]  /*3a40*/  FFMA R82, R71, R55, R82 ;  /* 0x0000003747527223 */ /* 0x000fe20000000052 */
[----:B------:R-:W-:Y:S01]  /*3a50*/  FFMA R85, R93, R5, R0 ;  /* 0x000000055d557223 */ /* 0x000fe20000000000 */
[----:B------:R-:W-:Y:S01]  /*3a60*/  FFMA R106, R71, R7, R106 ;  /* 0x00000007476a7223 */ /* 0x000fe2000000006a */
[C---:B------:R-:W-:Y:S01]  /*3a70*/  FFMA R67, R93.reuse, R49, R68 ;  /* 0x000000315d437223 */ /* 0x040fe20000000044 */
[----:B------:R-:W-:Y:S01]  /*3a80*/  FFMA R0, R94, R54, R65 ;  /* 0x000000365e007223 */ /* 0x000fe20000000041 */
[----:B------:R-:W2:Y:S01]  /*3a90*/  LDS.128 R68, [R2.X4+UR4+0x2200] ;  /* 0x0022000402447984 */ /* 0x000ea20008004c00 */
[----:B------:R-:W-:Y:S01]  /*3aa0*/  FFMA R93, R93, R109, R64 ;  /* 0x0000006d5d5d7223 */ /* 0x000fe20000000040 */
[C---:B------:R-:W-:Y:S01]  /*3ab0*/  FFMA R62, R88.reuse, R52, R62 ;  /* 0x00000034583e7223 */ /* 0x040fe2000000003e */
[----:B------:R-:W-:Y:S01]  /*3ac0*/  FFMA R99, R95, R55, R0 ;  /* 0x000000375f637223 */ /* 0x000fe20000000000 */
[C---:B------:R-:W-:Y:S01]  /*3ad0*/  FFMA R64, R88.reuse, R48, R63 ;  /* 0x0000003058407223 */ /* 0x040fe2000000003f */
[----:B------:R-:W-:Y:S01]  /*3ae0*/  FFMA R0, R88, R4, R61 ;  /* 0x0000000458007223 */ /* 0x000fe2000000003d */
[C---:B------:R-:W-:Y:S01]  /*3af0*/  FFMA R98, R94.reuse, R50, R67 ;  /* 0x000000325e627223 */ /* 0x040fe20000000043 */
[C---:B------:R-:W-:Y:S01]  /*3b00*/  FFMA R104, R94.reuse, R110, R93 ;  /* 0x0000006e5e687223 */ /* 0x040fe2000000005d */
[----:B------:R-:W-:Y:S01]  /*3b10*/  FFMA R94, R94, R6, R85 ;  /* 0x000000065e5e7223 */ /* 0x000fe20000000055 */
[C---:B------:R-:W-:Y:S01]  /*3b20*/  FFMA R65, R89.reuse, R53, R62 ;  /* 0x0000003559417223 */ /* 0x040fe2000000003e */
[C---:B------:R-:W-:Y:S01]  /*3b30*/  FFMA R67, R89.reuse, R49, R64 ;  /* 0x0000003159437223 */ /* 0x040fe20000000040 */
[C---:B------:R-:W-:Y:S01]  /*3b40*/  FFMA R85, R89.reuse, R5, R0 ;  /* 0x0000000559557223 */ /* 0x040fe20000000000 */
[----:B------:R-:W-:Y:S01]  /*3b50*/  FFMA R89, R89, R109, R60 ;  /* 0x0000006d59597223 */ /* 0x000fe2000000003c */
[C---:B------:R-:W-:Y:S01]  /*3b60*/  FFMA R0, R90.reuse, R54, R65 ;  /* 0x000000365a007223 */ /* 0x040fe20000000041 */
[----:B------:R-:W3:Y:S01]  /*3b70*/  LDS.128 R60, [R2.X4+UR4+0x2400] ;  /* 0x00240004023c7984 */ /* 0x000ee20008004c00 */
[C---:B------:R-:W-:Y:S01]  /*3b80*/  FFMA R98, R95.reuse, R51, R98 ;  /* 0x000000335f627223 */ /* 0x040fe20000000062 */
[C---:B------:R-:W-:Y:S01]  /*3b90*/  FFMA R104, R95.reuse, R111, R104 ;  /* 0x0000006f5f687223 */ /* 0x040fe20000000068 */
[----:B------:R-:W-:Y:S01]  /*3ba0*/  FFMA R105, R95, R7, R94 ;  /* 0x000000075f697223 */ /* 0x000fe2000000005e */
[----:B------:R-:W4:Y:S01]  /*3bb0*/  LDS.128 R100, [R2.X4+UR4+0x2600] ;  /* 0x0026000402647984 */ /* 0x000f220008004c00 */
[-C--:B------:R-:W-:Y:S01]  /*3bc0*/  FFMA R95, R91, R55.reuse, R0 ;  /* 0x000000375b5f7223 */ /* 0x080fe20000000000 */
[C---:B------:R-:W-:Y:S01]  /*3bd0*/  FFMA R94, R90.reuse, R50, R67 ;  /* 0x000000325a5e7223 */ /* 0x040fe20000000043 */
[C---:B------:R-:W-:Y:S01]  /*3be0*/  FFMA R96, R90.reuse, R110, R89 ;  /* 0x0000006e5a607223 */ /* 0x040fe20000000059 */
[----:B------:R-:W-:Y:S01]  /*3bf0*/  FFMA R90, R90, R6, R85 ;  /* 0x000000065a5a7223 */ /* 0x000fe20000000055 */
[----:B------:R-:W-:Y:S01]  /*3c00*/  FFMA R120, R87, R55, R120 ;  /* 0x0000003757787223 */ /* 0x000fe20000000078 */
[C---:B-1----:R-:W-:Y:S01]  /*3c10*/  FFMA R58, R76.reuse, R52, R58 ;  /* 0x000000344c3a7223 */ /* 0x042fe2000000003a */
        /* <DEDUP_REMOVED lines=8> */
[C---:B------:R-:W-:Y:S01]  /*3ca0*/  FFMA R90, R78.reuse, R50, R59 ;  /* 0x000000324e5a7223 */ /* 0x040fe2000000003b */
[C---:B------:R-:W-:Y:S01]  /*3cb0*/  FFMA R0, R78.reuse, R54, R57 ;  /* 0x000000364e007223 */ /* 0x040fe20000000039 */
[C---:B------:R-:W-:Y:S01]  /*3cc0*/  FFMA R92, R78.reuse, R110, R77 ;  /* 0x0000006e4e5c7223 */ /* 0x040fe2000000004d */
[----:B------:R-:W-:Y:S01]  /*3cd0*/  FFMA R78, R78, R6, R65 ;  /* 0x000000064e4e7223 */ /* 0x000fe20000000041 */
[C---:B------:R-:W-:Y:S01]  /*3ce0*/  FFMA R94, R91.reuse, R51, R94 ;  /* 0x000000335b5e7223 */ /* 0x040fe2000000005e */
[----:B------:R-:W1:Y:S01]  /*3cf0*/  LDS.128 R64, [R2.X4+UR4+0x4000] ;  /* 0x0040000402407984 */ /* 0x000e620008004c00 */
[----:B------:R-:W-:Y:S01]  /*3d00*/  FFMA R96, R91, R111, R96 ;  /* 0x0000006f5b607223 */ /* 0x000fe20000000060 */
[C---:B--2---:R-:W-:Y:S01]  /*3d10*/  FFMA R46, R68.reuse, R52, R46 ;  /* 0x00000034442e7223 */ /* 0x044fe2000000002e */
[----:B------:R-:W-:Y:S01]  /*3d20*/  FFMA R91, R79, R55, R0 ;  /* 0x000000374f5b7223 */ /* 0x000fe20000000000 */
[C---:B------:R-:W-:Y:S01]  /*3d30*/  FFMA R0, R68.reuse, R4, R45 ;  /* 0x0000000444007223 */ /* 0x040fe2000000002d */
[----:B------:R-:W-:Y:S01]  /*3d40*/  FFMA R56, R68, R48, R47 ;  /* 0x0000003044387223 */ /* 0x000fe2000000002f */
[----:B------:R-:W-:Y:S01]  /*3d50*/  FFMA R45, R69, R53, R46 ;  /* 0x00000035452d7223 */ /* 0x000fe2000000002e */
[----:B------:R-:W-:Y:S01]  /*3d60*/  FFMA R90, R79, R51, R90 ;  /* 0x000000334f5a7223 */ /* 0x000fe2000000005a */
[----:B------:R-:W-:Y:S01]  /*3d70*/  FFMA R57, R69, R5, R0 ;  /* 0x0000000545397223 */ /* 0x000fe20000000000 */
[C---:B------:R-:W-:Y:S01]  /*3d80*/  FFMA R92, R79.reuse, R111, R92 ;  /* 0x0000006f4f5c7223 */ /* 0x040fe2000000005c */
[----:B------:R-:W-:Y:S01]  /*3d90*/  FFMA R0, R70, R54, R45 ;  /* 0x0000003646007223 */ /* 0x000fe2000000002d */
[----:B------:R-:W-:Y:S01]  /*3da0*/  FFMA R93, R79, R7, R78 ;  /* 0x000000074f5d7223 */ /* 0x000fe2000000004e */
[----:B------:R-:W-:Y:S01]  /*3db0*/  FFMA R44, R68, R108, R44 ;  /* 0x0000006c442c7223 */ /* 0x000fe2000000002c */
[----:B------:R-:W2:Y:S01]  /*3dc0*/  LDS.128 R76, [R2.X4+UR4+0x4200] ;  /* 0x00420004024c7984 */ /* 0x000ea20008004c00 */
[----:B------:R-:W-:Y:S01]  /*3dd0*/  FFMA R85, R71, R55, R0 ;  /* 0x0000003747557223 */ /* 0x000fe20000000000 */
[C---:B------:R-:W-:Y:S01]  /*3de0*/  FFMA R47, R69.reuse, R49, R56 ;  /* 0x00000031452f7223 */ /* 0x040fe20000000038 */
[C---:B---3--:R-:W-:Y:S01]  /*3df0*/  FFMA R42, R60.reuse, R52, R42 ;  /* 0x000000343c2a7223 */ /* 0x048fe2000000002a */
[C---:B------:R-:W-:Y:S01]  /*3e00*/  FFMA R0, R60.reuse, R4, R41 ;  /* 0x000000043c007223 */ /* 0x040fe20000000029 */
        /* <DEDUP_REMOVED lines=13> */
[C---:B----4-:R-:W-:Y:S01]  /*3ee0*/  FFMA R38, R100.reuse, R52, R38 ;  /* 0x0000003464267223 */ /* 0x050fe20000000026 */
[C---:B------:R-:W-:Y:S01]  /*3ef0*/  FFMA R40, R100.reuse, R48, R39 ;  /* 0x0000003064287223 */ /* 0x040fe20000000027 */
[C---:B------:R-:W-:Y:S01]  /*3f00*/  FFMA R0, R100.reuse, R4, R37 ;  /* 0x0000000464007223 */ /* 0x040fe20000000025 */
[C---:B------:R-:W-:Y:S01]  /*3f10*/  FFMA R84, R71.reuse, R51, R84 ;  /* 0x0000003347547223 */ /* 0x040fe20000000054 */
[C---:B------:R-:W-:Y:S01]  /*3f20*/  FFMA R86, R71.reuse, R111, R86 ;  /* 0x0000006f47567223 */ /* 0x040fe20000000056 */
[----:B------:R-:W-:Y:S01]  /*3f30*/  FFMA R89, R71, R7, R70 ;  /* 0x0000000747597223 */ /* 0x000fe20000000046 */
[----:B------:R-:W-:Y:S01]  /*3f40*/  FFMA R36, R100, R108, R36 ;  /* 0x0000006c64247223 */ /* 0x000fe20000000024 */
[----:B------:R-:W3:Y:S01]  /*3f50*/  LDS.128 R68, [R2.X4+UR4+0x4400] ;  /* 0x0044000402447984 */ /* 0x000ee20008004c00 */
[C---:B------:R-:W-:Y:S01]  /*3f60*/  FFMA R37, R101.reuse, R53, R38 ;  /* 0x0000003565257223 */ /* 0x040fe20000000026 */
[C---:B------:R-:W-:Y:S01]  /*3f70*/  FFMA R39, R101.reuse, R49, R40 ;  /* 0x0000003165277223 */ /* 0x040fe20000000028 */
[C---:B------:R-:W-:Y:S01]  /*3f80*/  FFMA R41, R101.reuse, R5, R0 ;  /* 0x0000000565297223 */ /* 0x040fe20000000000 */
[----:B------:R-:W-:Y:S01]  /*3f90*/  FFMA R101, R101, R109, R36 ;  /* 0x0000006d65657223 */ /* 0x000fe20000000024 */
[C---:B------:R-:W-:Y:S01]  /*3fa0*/  FFMA R56, R62.reuse, R50, R43 ;  /* 0x000000323e387223 */ /* 0x040fe2000000002b */
        /* <DEDUP_REMOVED lines=8> */
[----:B------:R-:W-:Y:S01]  /*4030*/  FFMA R63, R103, R111, R0 ;  /* 0x0000006f673f7223 */ /* 0x000fe20000000000 */
[C---:B-1----:R-:W-:Y:S01]  /*4040*/  FFMA R30, R64.reuse, R52, R30 ;  /* 0x00000034401e7223 */ /* 0x042fe2000000001e */
[C---:B------:R-:W-:Y:S01]  /*4050*/  FFMA R36, R64.reuse, R48, R31 ;  /* 0x0000003040247223 */ /* 0x040fe2000000001f */
[C---:B------:R-:W-:Y:S01]  /*4060*/  FFMA R0, R64.reuse, R4, R29 ;  /* 0x0000000440007223 */ /* 0x040fe2000000001d */
[----:B------:R-:W-:Y:S01]  /*4070*/  FFMA R28, R64, R108, R28 ;  /* 0x0000006c401c7223 */ /* 0x000fe2000000001c */
[C---:B------:R-:W-:Y:S01]  /*4080*/  FFMA R62, R102.reuse, R54, R37 ;  /* 0x00000036663e7223 */ /* 0x040fe20000000025 */
[----:B------:R-:W-:Y:S01]  /*4090*/  FFMA R88, R102, R6, R41 ;  /* 0x0000000666587223 */ /* 0x000fe20000000029 */
[C---:B------:R-:W-:Y:S01]  /*40a0*/  FFMA R37, R65.reuse, R53, R30 ;  /* 0x0000003541257223 */ /* 0x040fe2000000001e */
[C---:B------:R-:W-:Y:S01]  /*40b0*/  FFMA R39, R65.reuse, R49, R36 ;  /* 0x0000003141277223 */ /* 0x040fe20000000024 */
[C---:B------:R-:W-:Y:S01]  /*40c0*/  FFMA R41, R65.reuse, R5, R0 ;  /* 0x0000000541297223 */ /* 0x040fe20000000000 */
[----:B------:R-:W-:Y:S01]  /*40d0*/  FFMA R65, R65, R109, R28 ;  /* 0x0000006d41417223 */ /* 0x000fe2000000001c */
[----:B--2---:R-:W-:Y:S01]  /*40e0*/  FFMA R34, R76, R52, R34 ;  /* 0x000000344c227223 */ /* 0x004fe20000000022 */
[----:B------:R-:W1:Y:S01]  /*40f0*/  LDS.128 R28, [R2.X4+UR4+0x4600] ;  /* 0x00460004021c7984 */ /* 0x000e620008004c00 */
[C---:B------:R-:W-:Y:S01]  /*4100*/  FFMA R36, R66.reuse, R50, R39 ;  /* 0x0000003242247223 */ /* 0x040fe20000000027 */
[----:B------:R-:W-:Y:S01]  /*4110*/  FFMA R0, R66, R110, R65 ;  /* 0x0000006e42007223 */ /* 0x000fe20000000041 */
[----:B------:R-:W-:Y:S01]  /*4120*/  FFMA R32, R76, R108, R32 ;  /* 0x0000006c4c207223 */ /* 0x000fe20000000020 */
[----:B------:R-:W-:Y:S01]  /*4130*/  FFMA R46, R66, R54, R37 ;  /* 0x00000036422e7223 */ /* 0x000fe20000000025 */
[C---:B------:R-:W-:Y:S01]  /*4140*/  FFMA R45, R67.reuse, R51, R36 ;  /* 0x00000033432d7223 */ /* 0x040fe20000000024 */
[----:B------:R-:W-:Y:S01]  /*4150*/  FFMA R47, R67, R111, R0 ;  /* 0x0000006f432f7223 */ /* 0x000fe20000000000 */
[C---:B------:R-:W-:Y:S01]  /*4160*/  FFMA R36, R76.reuse, R48, R35 ;  /* 0x000000304c247223 */ /* 0x040fe20000000023 */
[----:B------:R-:W-:Y:S01]  /*4170*/  FFMA R0, R76, R4, R33 ;  /* 0x000000044c007223 */ /* 0x000fe20000000021 */
[----:B------:R-:W-:Y:S01]  /*4180*/  FFMA R60, R66, R6, R41 ;  /* 0x00000006423c7223 */ /* 0x000fe20000000029 */
[C---:B------:R-:W-:Y:S01]  /*4190*/  FFMA R33, R77.reuse, R53, R34 ;  /* 0x000000354d217223 */ /* 0x040fe20000000022 */
[C---:B------:R-:W-:Y:S01]  /*41a0*/  FFMA R35, R77.reuse, R49, R36 ;  /* 0x000000314d237223 */ /* 0x040fe20000000024 */
[C---:B------:R-:W-:Y:S01]  /*41b0*/  FFMA R37, R77.reuse, R5, R0 ;  /* 0x000000054d257223 */ /* 0x040fe20000000000 */
[----:B------:R-:W-:Y:S01]  /*41c0*/  FFMA R77, R77, R109, R32 ;  /* 0x0000006d4d4d7223 */ /* 0x000fe20000000020 */
[C---:B------:R-:W-:Y:S01]  /*41d0*/  FFMA R46, R67.reuse, R55, R46 ;  /* 0x00000037432e7223 */ /* 0x040fe2000000002e */
[----:B------:R-:W-:Y:S01]  /*41e0*/  FFMA R60, R67, R7, R60 ;  /* 0x00000007433c7223 */ /* 0x000fe2000000003c */
[C---:B------:R-:W-:Y:S01]  /*41f0*/  FFMA R32, R78.reuse, R50, R35 ;  /* 0x000000324e207223 */ /* 0x040fe20000000023 */
[----:B------:R-:W2:Y:S01]  /*4200*/  LDS.128 R64, [R2.X4+UR4+0x6000] ;  /* 0x0060000402407984 */ /* 0x000ea20008004c00 */
[----:B------:R-:W-:Y:S01]  /*4210*/  FFMA R0, R78, R110, R77 ;  /* 0x0000006e4e007223 */ /* 0x000fe2000000004d */
[C---:B---3--:R-:W-:Y:S01]  /*4220*/  FFMA R22, R68.reuse, R52, R22 ;  /* 0x0000003444167223 */ /* 0x048fe20000000016 */
[C---:B------:R-:W-:Y:S01]  /*4230*/  FFMA R41, R79.reuse, R51, R32 ;  /* 0x000000334f297223 */ /* 0x040fe20000000020 */
[C---:B------:R-:W-:Y:S01]  /*4240*/  FFMA R32, R68.reuse, R48, R23 ;  /* 0x0000003044207223 */ /* 0x040fe20000000017 */
[----:B------:R-:W-:Y:S01]  /*4250*/  FFMA R43, R79, R111, R0 ;  /* 0x0000006f4f2b7223 */ /* 0x000fe20000000000 */
        /* <DEDUP_REMOVED lines=13> */
[C---:B------:R-:W-:Y:S01]  /*4330*/  FFMA R34, R70.reuse, R54, R35 ;  /* 0x0000003646227223 */ /* 0x040fe20000000023 */
[----:B------:R-:W-:Y:S01]  /*4340*/  LDS.128 R100, [R2.X4+UR4+0x10] ;  /* 0x0000100402647984 */ /* 0x000fe20008004c00 */
        /* <DEDUP_REMOVED lines=13> */
[----:B------:R-:W-:Y:S01]  /*4420*/  FFMA R30, R30, R6, R29 ;  /* 0x000000061e1e7223 */ /* 0x000fe2000000001d */
[-C--:B------:R-:W-:Y:S01]  /*4430*/  FFMA R18, R116, R52.reuse, R18 ;  /* 0x0000003474127223 */ /* 0x080fe20000000012 */
[C---:B------:R-:W-:Y:S01]  /*4440*/  FFMA R28, R31.reuse, R55, R28 ;  /* 0x000000371f1c7223 */ /* 0x040fe2000000001c */
[C---:B------:R-:W-:Y:S01]  /*4450*/  FFMA R29, R31.reuse, R51, R24 ;  /* 0x000000331f1d7223 */ /* 0x040fe20000000018 */
[C---:B------:R-:W-:Y:S01]  /*4460*/  FFMA R30, R31.reuse, R7, R30 ;  /* 0x000000071f1e7223 */ /* 0x040fe2000000001e */
[----:B------:R-:W-:Y:S01]  /*4470*/  FFMA R31, R31, R111, R0 ;  /* 0x0000006f1f1f7223 */ /* 0x000fe20000000000 */
[C---:B--2---:R-:W-:Y:S01]  /*4480*/  FFMA R10, R64.reuse, R52, R10 ;  /* 0x00000034400a7223 */ /* 0x044fe2000000000a */
        /* <DEDUP_REMOVED lines=10> */
[----:B------:R-:W1:Y:S01]  /*4530*/  LDS.128 R8, [R2.X4+UR4+0x6600] ;  /* 0x0066000402087984 */ /* 0x000e620008004c00 */
[C---:B------:R-:W-:Y:S01]  /*4540*/  FFMA R27, R67.reuse, R55, R0 ;  /* 0x00000037431b7223 */ /* 0x040fe20000000000 */
[----:B------:R-:W-:Y:S01]  /*4550*/  FFMA R66, R66, R6, R65 ;  /* 0x0000000642427223 */ /* 0x000fe20000000041 */
[----:B------:R-:W-:Y:S01]  /*4560*/  FFMA R36, R67, R51, R36 ;  /* 0x0000003343247223 */ /* 0x000fe20000000024 */
[C---:B---3--:R-:W-:Y:S01]  /*4570*/  FFMA R12, R20.reuse, R108, R12 ;  /* 0x0000006c140c7223 */ /* 0x048fe2000000000c */
        /* <DEDUP_REMOVED lines=10> */
[----:B------:R-:W2:Y:S01]  /*4620*/  LDS.128 R12, [R80+0x210] ;  /* 0x00021000500c7984 */ /* 0x000ea20000000c00 */
        /* <DEDUP_REMOVED lines=8> */
[----:B------:R-:W3:Y:S01]  /*46b0*/  LDS.128 R64, [R80+0x410] ;  /* 0x0004100050407984 */ /* 0x000ee20000000c00 */
[----:B------:R-:W-:Y:S01]  /*46c0*/  FFMA R19, R116, R108, R16 ;  /* 0x0000006c74137223 */ /* 0x000fe20000000010 */
[----:B------:R-:W-:Y:S01]  /*46d0*/  FFMA R116, R117, R53, R18 ;  /* 0x0000003575747223 */ /* 0x000fe20000000012 */
[C---:B------:R-:W-:Y:S01]  /*46e0*/  FFMA R0, R23.reuse, R55, R0 ;  /* 0x0000003717007223 */ /* 0x040fe20000000000 */
[----:B------:R-:W4:Y:S01]  /*46f0*/  LDS.128 R68, [R80+0x610] ;  /* 0x0006100050447984 */ /* 0x000f220000000c00 */
[C---:B------:R-:W-:Y:S01]  /*4700*/  FFMA R24, R23.reuse, R51, R24 ;  /* 0x0000003317187223 */ /* 0x040fe20000000018 */
[C---:B------:R-:W-:Y:S01]  /*4710*/  FFMA R25, R23.reuse, R7, R25 ;  /* 0x0000000717197223 */ /* 0x040fe20000000019 */
[----:B------:R-:W-:Y:S01]  /*4720*/  FFMA R26, R23, R111, R26 ;  /* 0x0000006f171a7223 */ /* 0x000fe2000000001a */
[C---:B------:R-:W-:Y:S01]  /*4730*/  FFMA R16, R117.reuse, R49, R20 ;  /* 0x0000003175107223 */ /* 0x040fe20000000014 */
[C---:B------:R-:W-:Y:S01]  /*4740*/  FFMA R18, R117.reuse, R5, R21 ;  /* 0x0000000575127223 */ /* 0x040fe20000000015 */
[----:B------:R-:W-:Y:S01]  /*4750*/  FFMA R17, R117, R109, R19 ;  /* 0x0000006d75117223 */ /* 0x000fe20000000013 */
[----:B------:R-:W5:Y:S01]  /*4760*/  LDS.128 R20, [R2.X4+UR4+0x210] ;  /* 0x0002100402147984 */ /* 0x000f620008004c00 */
[C---:B------:R-:W-:Y:S01]  /*4770*/  FFMA R117, R118.reuse, R50, R16 ;  /* 0x0000003276757223 */ /* 0x040fe20000000010 */
[C---:B------:R-:W-:Y:S01]  /*4780*/  FFMA R116, R118.reuse, R54, R116 ;  /* 0x0000003676747223 */ /* 0x040fe20000000074 */
[C---:B------:R-:W-:Y:S01]  /*4790*/  FFMA R16, R118.reuse, R6, R18 ;  /* 0x0000000676107223 */ /* 0x040fe20000000012 */
[----:B------:R-:W-:Y:S01]  /*47a0*/  FFMA R17, R118, R110, R17 ;  /* 0x0000006e76117223 */ /* 0x000fe20000000011 */
[C---:B-1----:R-:W-:Y:S01]  /*47b0*/  FFMA R4, R8.reuse, R4, R73 ;  /* 0x0000000408047223 */ /* 0x042fe20000000049 */
[C---:B------:R-:W-:Y:S01]  /*47c0*/  FFMA R116, R119.reuse, R55, R116 ;  /* 0x0000003777747223 */ /* 0x040fe20000000074 */
[C---:B------:R-:W-:Y:S01]  /*47d0*/  FFMA R117, R119.reuse, R51, R117 ;  /* 0x0000003377757223 */ /* 0x040fe20000000075 */
[C---:B------:R-:W-:Y:S01]  /*47e0*/  FFMA R118, R119.reuse, R7, R16 ;  /* 0x0000000777767223 */ /* 0x040fe20000000010 */
[C---:B------:R-:W-:Y:S01]  /*47f0*/  FFMA R52, R8.reuse, R52, R74 ;  /* 0x0000003408347223 */ /* 0x040fe2000000004a */
[C---:B------:R-:W-:Y:S01]  /*4800*/  FFMA R48, R8.reuse, R48, R75 ;  /* 0x0000003008307223 */ /* 0x040fe2000000004b */
[----:B------:R-:W-:Y:S01]  /*4810*/  FFMA R119, R119, R111, R17 ;  /* 0x0000006f77777223 */ /* 0x000fe20000000011 */
[----:B------:R-:W-:Y:S01]  /*4820*/  FFMA R8, R8, R108, R72 ;  /* 0x0000006c08087223 */ /* 0x000fe20000000048 */
[C---:B------:R-:W-:Y:S01]  /*4830*/  FFMA R5, R9.reuse, R5, R4 ;  /* 0x0000000509057223 */ /* 0x040fe20000000004 */
[----:B------:R-:W1:Y:S01]  /*4840*/  LDS.128 R16, [R2.X4+UR4+0x410] ;  /* 0x0004100402107984 */ /* 0x000e620008004c00 */
        /* <DEDUP_REMOVED lines=8> */
[C---:B--2---:R-:W-:Y:S01]  /*48d0*/  FFMA R6, R100.reuse, R12, R107 ;  /* 0x0000000c64067223 */ /* 0x044fe2000000006b */
[C---:B------:R-:W-:Y:S01]  /*48e0*/  FFMA R4, R100.reuse, R112, R121 ;  /* 0x0000007064047223 */ /* 0x040fe20000000079 */
[C---:B------:R-:W-:Y:S01]  /*48f0*/  FFMA R108, R11.reuse, R55, R108 ;  /* 0x000000370b6c7223 */ /* 0x040fe2000000006c */
[C---:B------:R-:W-:Y:S01]  /*4900*/  FFMA R109, R11.reuse, R51, R50 ;  /* 0x000000330b6d7223 */ /* 0x040fe20000000032 */
[----:B------:R-:W-:Y:S01]  /*4910*/  FFMA R111, R11, R111, R10 ;  /* 0x0000006f0b6f7223 */ /* 0x000fe2000000000a */
[----:B------:R-:W-:Y:S01]  /*4920*/  FFMA R44, R79, R7, R44 ;  /* 0x000000074f2c7223 */ /* 0x000fe2000000002c */
[C---:B------:R-:W-:Y:S01]  /*4930*/  FFMA R11, R101.reuse, R13, R6 ;  /* 0x0000000d650b7223 */ /* 0x040fe20000000006 */
[C---:B------:R-:W-:Y:S01]  /*4940*/  FFMA R33, R101.reuse, R113, R4 ;  /* 0x0000007165217223 */ /* 0x040fe20000000004 */
[----:B---3--:R-:W-:Y:S01]  /*4950*/  FFMA R120, R100, R64, R120 ;  /* 0x0000004064787223 */ /* 0x008fe20000000078 */
[----:B------:R-:W2:Y:S01]  /*4960*/  LDS.128 R4, [R2.X4+UR4+0x610] ;  /* 0x0006100402047984 */ /* 0x000ea20008004c00 */
[----:B------:R-:W-:Y:S01]  /*4970*/  FFMA R8, R102, R14, R11 ;  /* 0x0000000e66087223 */ /* 0x000fe2000000000b */
[----:B----4-:R-:W-:Y:S01]  /*4980*/  FFMA R100, R100, R68, R87 ;  /* 0x0000004464647223 */ /* 0x010fe20000000057 */
[----:B------:R-:W-:Y:S01]  /*4990*/  FFMA R9, R101, R65, R120 ;  /* 0x0000004165097223 */ /* 0x000fe20000000078 */
[C---:B------:R-:W-:Y:S01]  /*49a0*/  FFMA R10, R102.reuse, R114, R33 ;  /* 0x00000072660a7223 */ /* 0x040fe20000000021 */
[----:B------:R-:W-:Y:S01]  /*49b0*/  FFMA R87, R103, R15, R8 ;  /* 0x0000000f67577223 */ /* 0x000fe20000000008 */
[----:B------:R-:W-:Y:S01]  /*49c0*/  FFMA R101, R101, R69, R100 ;  /* 0x0000004565657223 */ /* 0x000fe20000000064 */
[----:B------:R-:W-:Y:S01]  /*49d0*/  FFMA R48, R102, R66, R9 ;  /* 0x0000004266307223 */ /* 0x000fe20000000009 */
[C---:B-----5:R-:W-:Y:S01]  /*49e0*/  FFMA R82, R20.reuse, R64, R82 ;  /* 0x0000004014527223 */ /* 0x060fe20000000052 */
[C---:B------:R-:W-:Y:S01]  /*49f0*/  FFMA R8, R20.reuse, R68, R81 ;  /* 0x0000004414087223 */ /* 0x040fe20000000051 */
        /* <DEDUP_REMOVED lines=8> */
[C---:B------:R-:W-:Y:S01]  /*4a80*/  FFMA R101, R103.reuse, R67, R48 ;  /* 0x0000004367657223 */ /* 0x040fe20000000030 */
[----:B------:R-:W3:Y:S01]  /*4a90*/  LDS.128 R8, [R2.X4+UR4+0x2010] ;  /* 0x0020100402087984 */ /* 0x000ee20008004c00 */
[-C--:B------:R-:W-:Y:S01]  /*4aa0*/  FFMA R103, R103, R71.reuse, R32 ;  /* 0x0000004767677223 */ /* 0x080fe20000000020 */
[C---:B------:R-:W-:Y:S01]  /*4ab0*/  FFMA R32, R22.reuse, R66, R33 ;  /* 0x0000004216207223 */ /* 0x040fe20000000021 */
[C---:B------:R-:W-:Y:S01]  /*4ac0*/  FFMA R20, R22.reuse, R70, R49 ;  /* 0x0000004616147223 */ /* 0x040fe20000000031 */
        /* <DEDUP_REMOVED lines=8> */
[----:B------:R-:W-:Y:S01]  /*4b50*/  FFMA R42, R79, R55, R42 ;  /* 0x000000374f2a7223 */ /* 0x000fe2000000002a */
[C---:B------:R-:W-:Y:S01]  /*4b60*/  FFMA R79, R23.reuse, R67, R32 ;  /* 0x00000043174f7223 */ /* 0x040fe20000000020 */
[----:B------:R-:W-:Y:S01]  /*4b70*/  FFMA R82, R23, R115, R82 ;  /* 0x0000007317527223 */ /* 0x000fe20000000052 */
[C---:B------:R-:W-:Y:S01]  /*4b80*/  FFMA R33, R17.reuse, R65, R22 ;  /* 0x0000004111217223 */ /* 0x040fe20000000016 */
[C---:B------:R-:W-:Y:S01]  /*4b90*/  FFMA R49, R17.reuse, R69, R98 ;  /* 0x0000004511317223 */ /* 0x040fe20000000062 */
[C---:B------:R-:W-:Y:S01]  /*4ba0*/  FFMA R51, R17.reuse, R13, R20 ;  /* 0x0000000d11337223 */ /* 0x040fe20000000014 */
[----:B------:R-:W-:Y:S01]  /*4bb0*/  FFMA R17, R17, R113, R104 ;  /* 0x0000007111117223 */ /* 0x000fe20000000068 */
[----:B------:R-:W1:Y:S01]  /*4bc0*/  LDS.128 R20, [R2.X4+UR4+0x2210] ;  /* 0x0022100402147984 */ /* 0x000e620008004c00 */
[C---:B------:R-:W-:Y:S01]  /*4bd0*/  FFMA R32, R18.reuse, R66, R33 ;  /* 0x0000004212207223 */ /* 0x040fe20000000021 */
[C---:B------:R-:W-:Y:S01]  /*4be0*/  FFMA R76, R18.reuse, R70, R49 ;  /* 0x00000046124c7223 */ /* 0x040fe20000000031 */
[C---:B------:R-:W-:Y:S01]  /*4bf0*/  FFMA R16, R18.reuse, R114, R17 ;  /* 0x0000007212107223 */ /* 0x040fe20000000011 */
[----:B------:R-:W-:Y:S01]  /*4c00*/  FFMA R78, R18, R14, R51 ;  /* 0x0000000e124e7223 */ /* 0x000fe20000000033 */
[C---:B--2---:R-:W-:Y:S01]  /*4c10*/  FFMA R18, R4.reuse, R64, R95 ;  /* 0x0000004004127223 */ /* 0x044fe2000000005f */
        /* <DEDUP_REMOVED lines=10> */
[----:B------:R-:W2:Y:S01]  /*4cc0*/  LDS.128 R16, [R2.X4+UR4+0x2410] ;  /* 0x0024100402107984 */ /* 0x000ea20008004c00 */
[----:B------:R-:W-:Y:S01]  /*4cd0*/  FFMA R5, R5, R113, R96 ;  /* 0x0000007105057223 */ /* 0x000fe20000000060 */
[C---:B------:R-:W-:Y:S01]  /*4ce0*/  FFMA R32, R6.reuse, R66, R33 ;  /* 0x0000004206207223 */ /* 0x040fe20000000021 */
[C---:B------:R-:W-:Y:S01]  /*4cf0*/  FFMA R48, R6.reuse, R70, R49 ;  /* 0x0000004606307223 */ /* 0x040fe20000000031 */
[C---:B------:R-:W-:Y:S01]  /*4d00*/  FFMA R74, R6.reuse, R14, R51 ;  /* 0x0000000e064a7223 */ /* 0x040fe20000000033 */
[----:B------:R-:W-:Y:S01]  /*4d10*/  FFMA R4, R6, R114, R5 ;  /* 0x0000007206047223 */ /* 0x000fe20000000005 */
[C---:B---3--:R-:W-:Y:S01]  /*4d20*/  FFMA R6, R8.reuse, R64, R91 ;  /* 0x0000004008067223 */ /* 0x048fe2000000005b */
[C---:B------:R-:W-:Y:S01]  /*4d30*/  FFMA R90, R8.reuse, R68, R90 ;  /* 0x00000044085a7223 */ /* 0x040fe2000000005a */
[C---:B------:R-:W-:Y:S01]  /*4d40*/  FFMA R92, R8.reuse, R112, R92 ;  /* 0x00000070085c7223 */ /* 0x040fe2000000005c */
[----:B------:R-:W-:Y:S01]  /*4d50*/  FFMA R73, R7, R115, R4 ;  /* 0x0000007307497223 */ /* 0x000fe20000000004 */
[----:B------:R-:W-:Y:S01]  /*4d60*/  FFMA R4, R8, R12, R93 ;  /* 0x0000000c08047223 */ /* 0x000fe2000000005d */
[C---:B------:R-:W-:Y:S01]  /*4d70*/  FFMA R49, R9.reuse, R65, R6 ;  /* 0x0000004109317223 */ /* 0x040fe20000000006 */
[----:B------:R-:W-:Y:S01]  /*4d80*/  FFMA R51, R9, R69, R90 ;  /* 0x0000004509337223 */ /* 0x000fe2000000005a */
[----:B------:R-:W-:Y:S01]  /*4d90*/  FFMA R32, R7, R67, R32 ;  /* 0x0000004307207223 */ /* 0x000fe20000000020 */
[C---:B------:R-:W-:Y:S01]  /*4da0*/  FFMA R53, R9.reuse, R13, R4 ;  /* 0x0000000d09357223 */ /* 0x040fe20000000004 */
[----:B------:R-:W-:Y:S01]  /*4db0*/  FFMA R9, R9, R113, R92 ;  /* 0x0000007109097223 */ /* 0x000fe2000000005c */
        /* <DEDUP_REMOVED lines=20> */
[----:B------:R-:W1:Y:S01]  /*4f00*/  LDS.128 R8, [R2.X4+UR4+0x4010] ;  /* 0x0040100402087984 */ /* 0x000e620008004c00 */
[C---:B------:R-:W-:Y:S01]  /*4f10*/  FFMA R20, R22.reuse, R70, R51 ;  /* 0x0000004616147223 */ /* 0x040fe20000000033 */
[C---:B------:R-:W-:Y:S01]  /*4f20*/  FFMA R92, R22.reuse, R114, R21 ;  /* 0x00000072165c7223 */ /* 0x040fe20000000015 */
[----:B------:R-:W-:Y:S01]  /*4f30*/  FFMA R22, R22, R14, R53 ;  /* 0x0000000e16167223 */ /* 0x000fe20000000035 */
[C---:B--2---:R-:W-:Y:S01]  /*4f40*/  FFMA R56, R16.reuse, R68, R56 ;  /* 0x0000004410387223 */ /* 0x044fe20000000038 */
[C---:B------:R-:W-:Y:S01]  /*4f50*/  FFMA R91, R23.reuse, R71, R20 ;  /* 0x00000047175b7223 */ /* 0x040fe20000000014 */
[C---:B------:R-:W-:Y:S01]  /*4f60*/  FFMA R20, R16.reuse, R12, R59 ;  /* 0x0000000c10147223 */ /* 0x040fe2000000003b */
        /* <DEDUP_REMOVED lines=10> */
[----:B------:R-:W2:Y:S01]  /*5010*/  LDS.128 R56, [R2.X4+UR4+0x4210] ;  /* 0x0042100402387984 */ /* 0x000ea20008004c00 */
[C---:B------:R-:W-:Y:S01]  /*5020*/  FFMA R16, R18.reuse, R70, R23 ;  /* 0x0000004612107223 */ /* 0x040fe20000000017 */
[C---:B------:R-:W-:Y:S01]  /*5030*/  FFMA R86, R18.reuse, R114, R17 ;  /* 0x0000007212567223 */ /* 0x040fe20000000011 */
[----:B------:R-:W-:Y:S01]  /*5040*/  FFMA R18, R18, R14, R49 ;  /* 0x0000000e12127223 */ /* 0x000fe20000000031 */
[C---:B------:R-:W-:Y:S01]  /*5050*/  FFMA R84, R19.reuse, R67, R84 ;  /* 0x0000004313547223 */ /* 0x040fe20000000054 */
[C---:B------:R-:W-:Y:S01]  /*5060*/  FFMA R85, R19.reuse, R71, R16 ;  /* 0x0000004713557223 */ /* 0x040fe20000000010 */
[C---:B---3--:R-:W-:Y:S01]  /*5070*/  FFMA R62, R4.reuse, R64, R62 ;  /* 0x00000040043e7223 */ /* 0x048fe2000000003e */
[C---:B------:R-:W-:Y:S01]  /*5080*/  FFMA R16, R4.reuse, R68, R61 ;  /* 0x0000004404107223 */ /* 0x040fe2000000003d */
[C---:B------:R-:W-:Y:S01]  /*5090*/  FFMA R88, R4.reuse, R12, R88 ;  /* 0x0000000c04587223 */ /* 0x040fe20000000058 */
[----:B------:R-:W-:Y:S01]  /*50a0*/  FFMA R4, R4, R112, R63 ;  /* 0x0000007004047223 */ /* 0x000fe2000000003f */
[C---:B------:R-:W-:Y:S01]  /*50b0*/  FFMA R86, R19.reuse, R115, R86 ;  /* 0x0000007313567223 */ /* 0x040fe20000000056 */
        /* <DEDUP_REMOVED lines=12> */
[C---:B-1----:R-:W-:Y:S01]  /*5180*/  FFMA R46, R8.reuse, R64, R46 ;  /* 0x00000040082e7223 */ /* 0x042fe2000000002e */
        /* <DEDUP_REMOVED lines=39> */
[C---:B------:R-:W-:Y:S01]  /*5400*/  FFMA R35, R21.reuse, R69, R16 ;  /* 0x0000004515237223 */ /* 0x040fe20000000010 */
[C---:B------:R-:W-:Y:S01]  /*5410*/  FFMA R39, R21.reuse, R65, R34 ;  /* 0x0000004115277223 */ /* 0x040fe20000000022 */
[----:B------:R-:W3:Y:S01]  /*5420*/  LDS.128 R16, [R2.X4+UR4+0x6210] ;  /* 0x0062100402107984 */ /* 0x000ee20008004c00 */
        /* <DEDUP_REMOVED lines=20> */
[----:B------:R-:W1:Y:S01]  /*5570*/  LDS.128 R28, [R2.X4+UR4+0x6410] ;  /* 0x00641004021c7984 */ /* 0x000e620008004c00 */
[C---:B------:R-:W-:Y:S01]  /*5580*/  FFMA R34, R6.reuse, R70, R21 ;  /* 0x0000004606227223 */ /* 0x040fe20000000015 */
[----:B------:R-:W-:Y:S01]  /*5590*/  FFMA R6, R6, R14, R5 ;  /* 0x0000000e06067223 */ /* 0x000fe20000000005 */
[C---:B------:R-:W-:Y:S01]  /*55a0*/  FFMA R35, R7.reuse, R67, R4 ;  /* 0x0000004307237223 */ /* 0x040fe20000000004 */
[C---:B------:R-:W-:Y:S01]  /*55b0*/  FFMA R40, R7.reuse, R115, R40 ;  /* 0x0000007307287223 */ /* 0x040fe20000000028 */
[C---:B--2---:R-:W-:Y:S01]  /*55c0*/  FFMA R36, R8.reuse, R68, R36 ;  /* 0x0000004408247223 */ /* 0x044fe20000000024 */
        /* <DEDUP_REMOVED lines=14> */
[C---:B---3--:R-:W-:Y:S01]  /*56b0*/  FFMA R26, R16.reuse, R112, R26 ;  /* 0x00000070101a7223 */ /* 0x048fe2000000001a */
        /* <DEDUP_REMOVED lines=13> */
[----:B------:R-:W-:Y:S01]  /*5790*/  LDS.128 R96, [R2.X4+UR4+0x20] ;  /* 0x0000200402607984 */ /* 0x000fe20008004c00 */
[C---:B------:R-:W-:Y:S01]  /*57a0*/  FFMA R25, R18.reuse, R14, R25 ;  /* 0x0000000e12197223 */ /* 0x040fe20000000019 */
[----:B------:R-:W-:Y:S01]  /*57b0*/  FFMA R0, R18, R70, R17 ;  /* 0x0000004612007223 */ /* 0x000fe20000000011 */
[C---:B------:R-:W-:Y:S01]  /*57c0*/  FFMA R24, R19.reuse, R67, R24 ;  /* 0x0000004313187223 */ /* 0x040fe20000000018 */
[----:B------:R-:W3:Y:S01]  /*57d0*/  LDS.128 R8, [R80+0x220] ;  /* 0x0002200050087984 */ /* 0x000ee20000000c00 */
[----:B------:R-:W-:Y:S01]  /*57e0*/  FFMA R25, R19, R15, R25 ;  /* 0x0000000f13197223 */ /* 0x000fe20000000019 */
[C---:B-1----:R-:W-:Y:S01]  /*57f0*/  FFMA R16, R28.reuse, R64, R116 ;  /* 0x000000401c107223 */ /* 0x042fe20000000074 */
[C---:B------:R-:W-:Y:S01]  /*5800*/  FFMA R117, R28.reuse, R68, R117 ;  /* 0x000000441c757223 */ /* 0x040fe20000000075 */
[----:B------:R-:W1:Y:S01]  /*5810*/  LDS.128 R60, [R80+0x620] ;  /* 0x00062000503c7984 */ /* 0x000e620000000c00 */
[C---:B------:R-:W-:Y:S01]  /*5820*/  FFMA R17, R28.reuse, R112, R119 ;  /* 0x000000701c117223 */ /* 0x040fe20000000077 */
[----:B------:R-:W-:Y:S01]  /*5830*/  FFMA R18, R28, R12, R118 ;  /* 0x0000000c1c127223 */ /* 0x000fe20000000076 */
[C---:B------:R-:W-:Y:S01]  /*5840*/  FFMA R16, R29.reuse, R65, R16 ;  /* 0x000000411d107223 */ /* 0x040fe20000000010 */
[----:B------:R-:W4:Y:S01]  /*5850*/  LDS.128 R104, [R80+0x20] ;  /* 0x0000200050687984 */ /* 0x000f220000000c00 */
[C---:B------:R-:W-:Y:S01]  /*5860*/  FFMA R28, R29.reuse, R69, R117 ;  /* 0x000000451d1c7223 */ /* 0x040fe20000000075 */
[C---:B------:R-:W-:Y:S01]  /*5870*/  FFMA R17, R29.reuse, R113, R17 ;  /* 0x000000711d117223 */ /* 0x040fe20000000011 */
[----:B------:R-:W-:Y:S01]  /*5880*/  FFMA R18, R29, R13, R18 ;  /* 0x0000000d1d127223 */ /* 0x000fe20000000012 */
[----:B------:R-:W5:Y:S01]  /*5890*/  LDS.128 R52, [R80+0x420] ;  /* 0x0004200050347984 */ /* 0x000f620000000c00 */
[C---:B------:R-:W-:Y:S01]  /*58a0*/  FFMA R29, R30.reuse, R66, R16 ;  /* 0x000000421e1d7223 */ /* 0x040fe20000000010 */
[C---:B------:R-:W-:Y:S01]  /*58b0*/  FFMA R28, R30.reuse, R70, R28 ;  /* 0x000000461e1c7223 */ /* 0x040fe2000000001c */
[C---:B------:R-:W-:Y:S01]  /*58c0*/  FFMA R16, R30.reuse, R14, R18 ;  /* 0x0000000e1e107223 */ /* 0x040fe20000000012 */
[----:B------:R-:W5:Y:S01]  /*58d0*/  LDS.128 R20, [R2.X4+UR4+0x220] ;  /* 0x0002200402147984 */ /* 0x000f620008004c00 */
[----:B------:R-:W-:Y:S01]  /*58e0*/  FFMA R17, R30, R114, R17 ;  /* 0x000000721e117223 */ /* 0x000fe20000000011 */
[C---:B------:R-:W-:Y:S01]  /*58f0*/  FFMA R28, R31.reuse, R71, R28 ;  /* 0x000000471f1c7223 */ /* 0x040fe2000000001c */
[C---:B------:R-:W-:Y:S01]  /*5900*/  FFMA R29, R31.reuse, R67, R29 ;  /* 0x000000431f1d7223 */ /* 0x040fe2000000001d */
[----:B------:R-:W-:Y:S01]  /*5910*/  FFMA R30, R31, R15, R16 ;  /* 0x0000000f1f1e7223 */ /* 0x000fe20000000010 */
[C---:B--2---:R-:W-:Y:S01]  /*5920*/  FFMA R110, R4.reuse, R12, R110 ;  /* 0x0000000c046e7223 */ /* 0x044fe2000000006e */
[C---:B------:R-:W-:Y:S01]  /*5930*/  FFMA R109, R4.reuse, R68, R109 ;  /* 0x00000044046d7223 */ /* 0x040fe2000000006d */
[C---:B------:R-:W-:Y:S01]  /*5940*/  FFMA R108, R4.reuse, R64, R108 ;  /* 0x00000040046c7223 */ /* 0x040fe2000000006c */
[C---:B------:R-:W-:Y:S01]  /*5950*/  FFMA R0, R19.reuse, R71, R0 ;  /* 0x0000004713007223 */ /* 0x040fe20000000000 */
[-C--:B------:R-:W-:Y:S01]  /*5960*/  FFMA R26, R19, R115.reuse, R26 ;  /* 0x00000073131a7223 */ /* 0x080fe2000000001a */
[----:B------:R-:W-:Y:S01]  /*5970*/  FFMA R31, R31, R115, R17 ;  /* 0x000000731f1f7223 */ /* 0x000fe20000000011 */
[----:B------:R-:W-:Y:S01]  /*5980*/  FFMA R4, R4, R112, R111 ;  /* 0x0000007004047223 */ /* 0x000fe2000000006f */
[----:B------:R-:W2:Y:S01]  /*5990*/  LDS.128 R16, [R2.X4+UR4+0x420] ;  /* 0x0004200402107984 */ /* 0x000ea20008004c00 */
        /* <DEDUP_REMOVED lines=13> */
[----:B------:R-:W-:Y:S01]  /*5a70*/  LDS.128 R108, [R80+0x30] ;  /* 0x00003000506c7984 */ /* 0x000fe20000000c00 */
[----:B-1----:R-:W-:-:S02]  /*5a80*/  FFMA R6, R96, R60, R103 ;  /* 0x0000003c60067223 */ /* 0x002fc40000000067 */
[C---:B------:R-:W-:Y:S01]  /*5a90*/  FFMA R15, R97.reuse, R9, R4 ;  /* 0x00000009610f7223 */ /* 0x040fe20000000004 */
[----:B------:R-:W-:Y:S01]  /*5aa0*/  LDS.128 R212, [R2.X4+UR4+0x61d0] ;  /* 0x0061d00402d47984 */ /* 0x000fe20008004c00 */
[----:B----4-:R-:W-:Y:S01]  /*5ab0*/  FFMA R102, R96, R104, R102 ;  /* 0x0000006860667223 */ /* 0x010fe20000000066 */
[C---:B------:R-:W-:Y:S01]  /*5ac0*/  FFMA R13, R97.reuse, R61, R6 ;  /* 0x0000003d610d7223 */ /* 0x040fe20000000006 */
[----:B------:R-:W-:Y:S01]  /*5ad0*/  FFMA R12, R98, R10, R15 ;  /* 0x0000000a620c7223 */ /* 0x000fe2000000000f */
[----:B------:R-:W1:Y:S01]  /*5ae0*/  LDS.128 R4, [R2.X4+UR4+0x620] ;  /* 0x0006200402047984 */ /* 0x000e620008004c00 */
[----:B-----5:R-:W-:Y:S01]  /*5af0*/  FFMA R96, R96, R52, R101 ;  /* 0x0000003460607223 */ /* 0x020fe20000000065 */
[----:B------:R-:W-:Y:S01]  /*5b00*/  FFMA R65, R97, R105, R102 ;  /* 0x0000006961417223 */ /* 0x000fe20000000066 */
[C---:B------:R-:W-:Y:S01]  /*5b10*/  FFMA R66, R98.reuse, R62, R13 ;  /* 0x0000003e62427223 */ /* 0x040fe2000000000d */
[----:B------:R-:W-:Y:S01]  /*5b20*/  FFMA R87, R99, R11, R12 ;  /* 0x0000000b63577223 */ /* 0x000fe2000000000c */
[----:B------:R-:W-:Y:S01]  /*5b30*/  FFMA R97, R97, R53, R96 ;  /* 0x0000003561617223 */ /* 0x000fe20000000060 */
        /* <DEDUP_REMOVED lines=8> */
[----:B------:R-:W-:Y:S01]  /*5bc0*/  FFMA R64, R20, R52, R79 ;  /* 0x0000003414407223 */ /* 0x000fe2000000004f */
[C---:B------:R-:W-:Y:S01]  /*5bd0*/  FFMA R69, R21.reuse, R9, R12 ;  /* 0x0000000915457223 */ /* 0x040fe2000000000c */
[C---:B------:R-:W-:Y:S01]  /*5be0*/  FFMA R65, R21.reuse, R61, R14 ;  /* 0x0000003d15417223 */ /* 0x040fe2000000000e */
[----:B--2---:R-:W-:Y:S01]  /*5bf0*/  FFMA R76, R16, R60, R76 ;  /* 0x0000003c104c7223 */ /* 0x004fe2000000004c */
[C---:B------:R-:W-:Y:S01]  /*5c00*/  FFMA R67, R21.reuse, R53, R64 ;  /* 0x0000003515437223 */ /* 0x040fe20000000040 */
[----:B------:R-:W2:Y:S01]  /*5c10*/  LDS.128 R12, [R2.X4+UR4+0x2020] ;  /* 0x00202004020c7984 */ /* 0x000ea20008004c00 */
        /* <DEDUP_REMOVED lines=9> */
[C---:B------:R-:W-:Y:S01]  /*5cb0*/  FFMA R82, R23.reuse, R107, R82 ;  /* 0x0000006b17527223 */ /* 0x040fe20000000052 */
[----:B------:R-:W-:Y:S01]  /*5cc0*/  FFMA R83, R23, R11, R22 ;  /* 0x0000000b17537223 */ /* 0x000fe20000000016 */
        /* <DEDUP_REMOVED lines=25> */
[C---:B------:R-:W-:Y:S01]  /*5e60*/  FFMA R74, R6.reuse, R10, R67 ;  /* 0x0000000a064a7223 */ /* 0x040fe20000000043 */
[----:B------:R-:W-:Y:S01]  /*5e70*/  FFMA R4, R6, R106, R5 ;  /* 0x0000006a06047223 */ /* 0x000fe20000000005 */
[----:B------:R-:W-:Y:S01]  /*5e80*/  FFMA R32, R7, R55, R32 ;  /* 0x0000003707207223 */ /* 0x000fe20000000020 */
[C---:B--2---:R-:W-:Y:S01]  /*5e90*/  FFMA R94, R12.reuse, R60, R94 ;  /* 0x0000003c0c5e7223 */ /* 0x044fe2000000005e */
        /* <DEDUP_REMOVED lines=8> */
[----:B------:R-:W-:Y:S01]  /*5f20*/  FFMA R74, R7, R11, R74 ;  /* 0x0000000b074a7223 */ /* 0x000fe2000000004a */
[----:B------:R-:W-:Y:S01]  /*5f30*/  FFMA R13, R13, R105, R12 ;  /* 0x000000690d0d7223 */ /* 0x000fe2000000000c */
[----:B------:R-:W2:Y:S01]  /*5f40*/  LDS.128 R4, [R2.X4+UR4+0x2620] ;  /* 0x0026200402047984 */ /* 0x000ea20008004c00 */
[C---:B------:R-:W-:Y:S01]  /*5f50*/  FFMA R64, R14.reuse, R54, R67 ;  /* 0x000000360e407223 */ /* 0x040fe20000000043 */
[C---:B------:R-:W-:Y:S01]  /*5f60*/  FFMA R70, R14.reuse, R62, R65 ;  /* 0x0000003e0e467223 */ /* 0x040fe20000000041 */
[C---:B------:R-:W-:Y:S01]  /*5f70*/  FFMA R12, R14.reuse, R106, R13 ;  /* 0x0000006a0e0c7223 */ /* 0x040fe2000000000d */
[----:B------:R-:W-:Y:S01]  /*5f80*/  FFMA R72, R14, R10, R69 ;  /* 0x0000000a0e487223 */ /* 0x000fe20000000045 */
[C---:B---3--:R-:W-:Y:S01]  /*5f90*/  FFMA R14, R20.reuse, R60, R91 ;  /* 0x0000003c140e7223 */ /* 0x048fe2000000005b */
        /* <DEDUP_REMOVED lines=9> */
[C---:B------:R-:W-:Y:S01]  /*6030*/  FFMA R67, R21.reuse, R53, R90 ;  /* 0x0000003515437223 */ /* 0x040fe2000000005a */
[----:B------:R-:W3:Y:S01]  /*6040*/  LDS.128 R12, [R2.X4+UR4+0x4020] ;  /* 0x00402004020c7984 */ /* 0x000ee20008004c00 */
        /* <DEDUP_REMOVED lines=9> */
[----:B------:R-:W-:Y:S01]  /*60e0*/  FFMA R20, R16, R8, R89 ;  /* 0x0000000810147223 */ /* 0x000fe20000000059 */
        /* <DEDUP_REMOVED lines=18> */
[C---:B------:R-:W-:Y:S01]  /*6210*/  FFMA R64, R19.reuse, R55, R64 ;  /* 0x0000003713407223 */ /* 0x040fe20000000040 */
        /* <DEDUP_REMOVED lines=54> */
[----:B------:R-:W2:Y:S01]  /*6580*/  LDS.128 R12, [R2.X4+UR4+0x6220] ;  /* 0x00622004020c7984 */ /* 0x000ea20008004c00 */
        /* <DEDUP_REMOVED lines=11> */
[C---:B------:R-:W-:Y:S01]  /*6640*/  FFMA R34, R4.reuse, R60, R34 ;  /* 0x0000003c04227223 */ /* 0x040fe20000000022 */
[----:B------:R-:W-:Y:S01]  /*6650*/  FFMA R4, R4, R8, R39 ;  /* 0x0000000804047223 */ /* 0x000fe20000000027 */
[----:B------:R-:W-:Y:S01]  /*6660*/  FFMA R44, R23, R11, R44 ;  /* 0x0000000b172c7223 */ /* 0x000fe2000000002c */
[C---:B------:R-:W-:Y:S01]  /*6670*/  FFMA R21, R5.reuse, R53, R20 ;  /* 0x0000003505157223 */ /* 0x040fe20000000014 */
[----:B------:R-:W3:Y:S01]  /*6680*/  LDS.128 R88, [R2.X4+UR4+0x6420] ;  /* 0x0064200402587984 */ /* 0x000ee20008004c00 */
        /* <DEDUP_REMOVED lines=8> */
[C---:B-1----:R-:W-:Y:S01]  /*6710*/  FFMA R4, R16.reuse, R60, R27 ;  /* 0x0000003c10047223 */ /* 0x042fe2000000001b */
        /* <DEDUP_REMOVED lines=14> */
[----:B------:R-:W-:Y:S01]  /*6800*/  FFMA R18, R18, R10, R17 ;  /* 0x0000000a12127223 */ /* 0x000fe20000000011 */
[C---:B--2---:R-:W-:Y:S01]  /*6810*/  FFMA R26, R12.reuse, R104, R26 ;  /* 0x000000680c1a7223 */ /* 0x044fe2000000001a */
        /* <DEDUP_REMOVED lines=8> */
[----:B------:R-:W2:Y:S01]  /*68a0*/  LDS.128 R100, [R2.X4+UR4+0x30] ;  /* 0x0000300402647984 */ /* 0x000ea20008004c00 */
[C---:B------:R-:W-:Y:S01]  /*68b0*/  FFMA R25, R13.reuse, R9, R16 ;  /* 0x000000090d197223 */ /* 0x040fe20000000010 */
[C---:B------:R-:W-:Y:S01]  /*68c0*/  FFMA R26, R14.reuse, R106, R19 ;  /* 0x0000006a0e1a7223 */ /* 0x040fe20000000013 */
[----:B------:R-:W-:Y:S01]  /*68d0*/  FFMA R0, R14, R62, R17 ;  /* 0x0000003e0e007223 */ /* 0x000fe20000000011 */
[----:B------:R-:W-:Y:S01]  /*68e0*/  LDS.128 R56, [R80+0x630] ;  /* 0x0006300050387984 */ /* 0x000fe20000000c00 */
[----:B------:R-:W-:Y:S01]  /*68f0*/  FFMA R24, R12, R52, R24 ;  /* 0x000000340c187223 */ /* 0x000fe20000000018 */
[----:B---3--:R-:W-:Y:S01]  /*6900*/  FFMA R28, R88, R60, R28 ;  /* 0x0000003c581c7223 */ /* 0x008fe2000000001c */
[----:B------:R-:W-:Y:S01]  /*6910*/  FFMA R25, R14, R10, R25 ;  /* 0x0000000a0e197223 */ /* 0x000fe20000000019 */
[----:B------:R-:W3:Y:S01]  /*6920*/  LDS.128 R16, [R80+0x230] ;  /* 0x0002300050107984 */ /* 0x000ee20000000c00 */
[----:B------:R-:W-:Y:S01]  /*6930*/  FFMA R13, R13, R53, R24 ;  /* 0x000000350d0d7223 */ /* 0x000fe20000000018 */
[----:B------:R-:W-:Y:S01]  /*6940*/  FFMA R12, R88, R52, R29 ;  /* 0x00000034580c7223 */ /* 0x000fe2000000001d */
[----:B------:R-:W-:Y:S01]  /*6950*/  FFMA R0, R15, R63, R0 ;  /* 0x0000003f0f007223 */ /* 0x000fe20000000000 */
[----:B------:R-:W4:Y:S01]  /*6960*/  LDS.128 R20, [R80+0x430] ;  /* 0x0004300050147984 */ /* 0x000f220000000c00 */
[----:B------:R-:W-:Y:S01]  /*6970*/  FFMA R24, R14, R54, R13 ;  /* 0x000000360e187223 */ /* 0x000fe2000000000d */
[C---:B------:R-:W-:Y:S01]  /*6980*/  FFMA R13, R88.reuse, R104, R31 ;  /* 0x00000068580d7223 */ /* 0x040fe2000000001f */
[----:B------:R-:W-:Y:S01]  /*6990*/  FFMA R14, R88, R8, R30 ;  /* 0x00000008580e7223 */ /* 0x000fe2000000001e */
[C---:B------:R-:W-:Y:S01]  /*69a0*/  FFMA R88, R89.reuse, R61, R28 ;  /* 0x0000003d59587223 */ /* 0x040fe2000000001c */
[C---:B------:R-:W-:Y:S01]  /*69b0*/  FFMA R12, R89.reuse, R53, R12 ;  /* 0x00000035590c7223 */ /* 0x040fe2000000000c */
[----:B------:R-:W5:Y:S01]  /*69c0*/  LDS.128 R28, [R2.X4+UR4+0x230] ;  /* 0x00023004021c7984 */ /* 0x000f620008004c00 */
        /* <DEDUP_REMOVED lines=8> */
[----:B------:R-:W-:Y:S01]  /*6a50*/  FFMA R24, R15, R55, R24 ;  /* 0x000000370f187223 */ /* 0x000fe20000000018 */
[-C--:B------:R-:W-:Y:S01]  /*6a60*/  FFMA R90, R91, R11.reuse, R12 ;  /* 0x0000000b5b5a7223 */ /* 0x080fe2000000000c */
[C---:B-1----:R-:W-:Y:S01]  /*6a70*/  FFMA R114, R4.reuse, R8, R114 ;  /* 0x0000000804727223 */ /* 0x042fe20000000072 */
[C---:B------:R-:W-:Y:S01]  /*6a80*/  FFMA R112, R4.reuse, R60, R112 ;  /* 0x0000003c04707223 */ /* 0x040fe20000000070 */
[C---:B------:R-:W-:Y:S01]  /*6a90*/  FFMA R113, R4.reuse, R52, R113 ;  /* 0x0000003404717223 */ /* 0x040fe20000000071 */
[----:B------:R-:W-:Y:S01]  /*6aa0*/  FFMA R4, R4, R104, R115 ;  /* 0x0000006804047223 */ /* 0x000fe20000000073 */
[C---:B------:R-:W-:Y:S01]  /*6ab0*/  FFMA R25, R15.reuse, R11, R25 ;  /* 0x0000000b0f197223 */ /* 0x040fe20000000019 */
[-C--:B------:R-:W-:Y:S01]  /*6ac0*/  FFMA R26, R15, R107.reuse, R26 ;  /* 0x0000006b0f1a7223 */ /* 0x080fe2000000001a */
        /* <DEDUP_REMOVED lines=14> */
[C---:B---3--:R-:W-:Y:S01]  /*6bb0*/  FFMA R4, R100.reuse, R16, R87 ;  /* 0x0000001064047223 */ /* 0x048fe20000000057 */
[C---:B------:R-:W-:Y:S01]  /*6bc0*/  FFMA R6, R100.reuse, R56, R97 ;  /* 0x0000003864067223 */ /* 0x040fe20000000061 */
[----:B------:R-:W-:Y:S01]  /*6bd0*/  FFMA R106, R7, R11, R10 ;  /* 0x0000000b076a7223 */ /* 0x000fe2000000000a */
[----:B----4-:R-:W-:Y:S01]  /*6be0*/  FFMA R100, R100, R20, R99 ;  /* 0x0000001464647223 */ /* 0x010fe20000000063 */
[C---:B------:R-:W-:Y:S01]  /*6bf0*/  FFMA R7, R101.reuse, R17, R4 ;  /* 0x0000001165077223 */ /* 0x040fe20000000004 */
[C---:B------:R-:W-:Y:S01]  /*6c00*/  FFMA R5, R101.reuse, R57, R6 ;  /* 0x0000003965057223 */ /* 0x040fe20000000006 */
        /* <DEDUP_REMOVED lines=11> */
[C---:B-----5:R-:W-:Y:S01]  /*6cc0*/  FFMA R6, R28.reuse, R56, R81 ;  /* 0x000000381c067223 */ /* 0x060fe20000000051 */
[C---:B------:R-:W-:Y:S01]  /*6cd0*/  FFMA R4, R28.reuse, R16, R83 ;  /* 0x000000101c047223 */ /* 0x040fe20000000053 */
[C---:B------:R-:W-:Y:S01]  /*6ce0*/  FFMA R52, R28.reuse, R20, R79 ;  /* 0x000000141c347223 */ /* 0x040fe2000000004f */
        /* <DEDUP_REMOVED lines=8> */
[----:B------:R-:W-:Y:S01]  /*6d70*/  LDS.128 R112, [R80+0x240] ;  /* 0x0002400050707984 */ /* 0x000fe20000000c00 */
        /* <DEDUP_REMOVED lines=172> */
[----:B------:R-:W-:Y:S01]  /*7840*/  LDS.128 R92, [R2.X4+UR4+0x40] ;  /* 0x00004004025c7984 */ /* 0x000fe20008004c00 */
        /* <DEDUP_REMOVED lines=17> */
[C---:B---3--:R-:W-:Y:S01]  /*7960*/  FFMA R26, R4.reuse, R108, R26 ;  /* 0x0000006c041a7223 */ /* 0x048fe2000000001a */
        /* <DEDUP_REMOVED lines=8> */
[----:B------:R-:W3:Y:S01]  /*79f0*/  LDS.128 R36, [R80+0x640] ;  /* 0x0006400050247984 */ /* 0x000ee20000000c00 */
[C---:B------:R-:W-:Y:S01]  /*7a00*/  FFMA R25, R5.reuse, R17, R8 ;  /* 0x0000001105197223 */ /* 0x040fe20000000008 */
[C---:B------:R-:W-:Y:S01]  /*7a10*/  FFMA R26, R6.reuse, R110, R11 ;  /* 0x0000006e061a7223 */ /* 0x040fe2000000000b */
[----:B------:R-:W-:Y:S01]  /*7a20*/  FFMA R0, R6, R58, R9 ;  /* 0x0000003a06007223 */ /* 0x000fe20000000009 */
[----:B------:R-:W-:Y:S01]  /*7a30*/  LDS.128 R28, [R80+0x440] ;  /* 0x00044000501c7984 */ /* 0x000fe20000000c00 */
[----:B------:R-:W-:Y:S01]  /*7a40*/  FFMA R24, R4, R20, R24 ;  /* 0x0000001404187223 */ /* 0x000fe20000000018 */
[----:B-1----:R-:W-:Y:S01]  /*7a50*/  FFMA R88, R96, R56, R88 ;  /* 0x0000003860587223 */ /* 0x002fe20000000058 */
[----:B------:R-:W-:Y:S01]  /*7a60*/  FFMA R25, R6, R18, R25 ;  /* 0x0000001206197223 */ /* 0x000fe20000000019 */
[----:B------:R-:W1:Y:S01]  /*7a70*/  LDS.128 R8, [R80+0x40] ;  /* 0x0000400050087984 */ /* 0x000e620000000c00 */
        /* <DEDUP_REMOVED lines=9> */
[----:B------:R-:W4:Y:S01]  /*7b10*/  LDS.128 R88, [R2.X4+UR4+0x240] ;  /* 0x0002400402587984 */ /* 0x000f220008004c00 */
        /* <DEDUP_REMOVED lines=9> */
[----:B------:R-:W-:Y:S01]  /*7bb0*/  FFMA R98, R99, R19, R4 ;  /* 0x0000001363627223 */ /* 0x000fe20000000004 */
[-C--:B------:R-:W-:Y:S01]  /*7bc0*/  FFMA R26, R7, R111.reuse, R26 ;  /* 0x0000006f071a7223 */ /* 0x080fe2000000001a */
[C---:B--2---:R-:W-:Y:S01]  /*7bd0*/  FFMA R106, R12.reuse, R16, R106 ;  /* 0x000000100c6a7223 */ /* 0x044fe2000000006a */
[C---:B------:R-:W-:Y:S01]  /*7be0*/  FFMA R104, R12.reuse, R56, R104 ;  /* 0x000000380c687223 */ /* 0x040fe20000000068 */
[C---:B------:R-:W-:Y:S01]  /*7bf0*/  FFMA R105, R12.reuse, R20, R105 ;  /* 0x000000140c697223 */ /* 0x040fe20000000069 */
[----:B------:R-:W-:Y:S01]  /*7c00*/  FFMA R12, R12, R108, R107 ;  /* 0x0000006c0c0c7223 */ /* 0x000fe2000000006b */
        /* <DEDUP_REMOVED lines=11> */
[C---:B---3--:R-:W-:Y:S01]  /*7cc0*/  FFMA R12, R92.reuse, R36, R101 ;  /* 0x000000245c0c7223 */ /* 0x048fe20000000065 */
[C---:B------:R-:W-:Y:S01]  /*7cd0*/  FFMA R108, R15.reuse, R59, R108 ;  /* 0x0000003b0f6c7223 */ /* 0x040fe2000000006c */
[C---:B------:R-:W-:Y:S01]  /*7ce0*/  FFMA R109, R15.reuse, R23, R22 ;  /* 0x000000170f6d7223 */ /* 0x040fe20000000016 */
[C---:B-1----:R-:W-:Y:S01]  /*7cf0*/  FFMA R102, R92.reuse, R8, R102 ;  /* 0x000000085c667223 */ /* 0x042fe20000000066 */
        /* <DEDUP_REMOVED lines=12> */
[-C--:B------:R-:W-:Y:S01]  /*7dc0*/  FFMA R92, R115, R95.reuse, R92 ;  /* 0x0000005f735c7223 */ /* 0x080fe2000000005c */
[-C--:B------:R-:W-:Y:S01]  /*7dd0*/  FFMA R93, R39, R95.reuse, R20 ;  /* 0x0000005f275d7223 */ /* 0x080fe20000000014 */
[-C--:B------:R-:W-:Y:S01]  /*7de0*/  FFMA R94, R11, R95.reuse, R12 ;  /* 0x0000005f0b5e7223 */ /* 0x080fe2000000000c */
[----:B------:R-:W-:Y:S01]  /*7df0*/  FFMA R95, R31, R95, R14 ;  /* 0x0000005f1f5f7223 */ /* 0x000fe2000000000e */
[C---:B----4-:R-:W-:Y:S01]  /*7e00*/  FFMA R14, R88.reuse, R36, R81 ;  /* 0x00000024580e7223 */ /* 0x050fe20000000051 */
        /* <DEDUP_REMOVED lines=29> */
[-C--:B------:R-:W-:Y:S01]  /*7fe0*/  FFMA R79, R115, R7.reuse, R4 ;  /* 0x00000007734f7223 */ /* 0x080fe20000000004 */
[C---:B-1----:R-:W-:Y:S01]  /*7ff0*/  FFMA R4, R16.reuse, R36, R33 ;  /* 0x0000002410047223 */ /* 0x042fe20000000021 */
[C---:B------:R-:W-:Y:S01]  /*8000*/  FFMA R74, R16.reuse, R112, R74 ;  /* 0x00000070104a7223 */ /* 0x040fe2000000004a */
[C---:B------:R-:W-:Y:S01]  /*8010*/  FFMA R32, R16.reuse, R28, R32 ;  /* 0x0000001c10207223 */ /* 0x040fe20000000020 */
[----:B------:R-:W-:Y:S01]  /*8020*/  FFMA R16, R16, R8, R73 ;  /* 0x0000000810107223 */ /* 0x000fe20000000049 */
[----:B------:R-:W-:Y:S01]  /*8030*/  FFMA R77, R31, R7, R56 ;  /* 0x000000071f4d7223 */ /* 0x000fe20000000038 */
[----:B------:R-:W-:Y:S01]  /*8040*/  FFMA R59, R17, R113, R74 ;  /* 0x00000071113b7223 */ /* 0x000fe2000000004a */
[-C--:B------:R-:W-:Y:S01]  /*8050*/  FFMA R78, R39, R7.reuse, R78 ;  /* 0x00000007274e7223 */ /* 0x080fe2000000004e */
[----:B------:R-:W-:Y:S01]  /*8060*/  FFMA R81, R11, R7, R6 ;  /* 0x000000070b517223 */ /* 0x000fe20000000006 */
[C---:B------:R-:W-:Y:S01]  /*8070*/  FFMA R33, R17.reuse, R37, R4 ;  /* 0x0000002511217223 */ /* 0x040fe20000000004 */
[C---:B------:R-:W-:Y:S01]  /*8080*/  FFMA R57, R17.reuse, R29, R32 ;  /* 0x0000001d11397223 */ /* 0x040fe20000000020 */
[----:B------:R-:W1:Y:S01]  /*8090*/  LDS.128 R4, [R2.X4+UR4+0x2440] ;  /* 0x0024400402047984 */ /* 0x000e620008004c00 */
[----:B------:R-:W-:Y:S01]  /*80a0*/  FFMA R17, R17, R9, R16 ;  /* 0x0000000911117223 */ /* 0x000fe20000000010 */
[C---:B------:R-:W-:Y:S01]  /*80b0*/  FFMA R16, R18.reuse, R114, R59 ;  /* 0x0000007212107223 */ /* 0x040fe2000000003b */
[C---:B------:R-:W-:Y:S01]  /*80c0*/  FFMA R32, R18.reuse, R30, R57 ;  /* 0x0000001e12207223 */ /* 0x040fe20000000039 */
[C---:B------:R-:W-:Y:S01]  /*80d0*/  FFMA R56, R18.reuse, R38, R33 ;  /* 0x0000002612387223 */ /* 0x040fe20000000021 */
[----:B------:R-:W-:Y:S01]  /*80e0*/  FFMA R76, R18, R10, R17 ;  /* 0x0000000a124c7223 */ /* 0x000fe20000000011 */
[-C--:B------:R-:W-:Y:S01]  /*80f0*/  FFMA R75, R115, R19.reuse, R16 ;  /* 0x00000013734b7223 */ /* 0x080fe20000000010 */
[C---:B---3--:R-:W-:Y:S01]  /*8100*/  FFMA R16, R12.reuse, R28, R69 ;  /* 0x0000001c0c107223 */ /* 0x048fe20000000045 */
[-C--:B------:R-:W-:Y:S01]  /*8110*/  FFMA R32, R31, R19.reuse, R32 ;  /* 0x000000131f207223 */ /* 0x080fe20000000020 */
[-C--:B------:R-:W-:Y:S01]  /*8120*/  FFMA R33, R39, R19.reuse, R56 ;  /* 0x0000001327217223 */ /* 0x080fe20000000038 */
        /* <DEDUP_REMOVED lines=11> */
[-C--:B------:R-:W-:Y:S01]  /*81e0*/  FFMA R71, R31, R15.reuse, R56 ;  /* 0x0000000f1f477223 */ /* 0x080fe20000000038 */
[C---:B------:R-:W-:Y:S01]  /*81f0*/  FFMA R72, R14.reuse, R38, R57 ;  /* 0x000000260e487223 */ /* 0x040fe20000000039 */
[----:B------:R-:W-:Y:S01]  /*8200*/  FFMA R74, R14, R10, R13 ;  /* 0x0000000a0e4a7223 */ /* 0x000fe2000000000d */
[-C--:B------:R-:W-:Y:S01]  /*8210*/  FFMA R73, R115, R15.reuse, R12 ;  /* 0x0000000f73497223 */ /* 0x080fe2000000000c */
[C---:B--2---:R-:W-:Y:S01]  /*8220*/  FFMA R12, R20.reuse, R28, R65 ;  /* 0x0000001c140c7223 */ /* 0x044fe20000000041 */
[C---:B------:R-:W-:Y:S01]  /*8230*/  FFMA R68, R20.reuse, R112, R68 ;  /* 0x0000007014447223 */ /* 0x040fe20000000044 */
[C---:B------:R-:W-:Y:S01]  /*8240*/  FFMA R66, R20.reuse, R36, R66 ;  /* 0x0000002414427223 */ /* 0x040fe20000000042 */
[----:B------:R-:W-:Y:S01]  /*8250*/  FFMA R20, R20, R8, R67 ;  /* 0x0000000814147223 */ /* 0x000fe20000000043 */
[-C--:B------:R-:W-:Y:S01]  /*8260*/  FFMA R72, R39, R15.reuse, R72 ;  /* 0x0000000f27487223 */ /* 0x080fe20000000048 */
        /* <DEDUP_REMOVED lines=14> */
[-C--:B------:R-:W-:Y:S01]  /*8350*/  FFMA R67, R31, R23.reuse, R56 ;  /* 0x000000171f437223 */ /* 0x080fe20000000038 */
[-C--:B------:R-:W-:Y:S01]  /*8360*/  FFMA R68, R39, R23.reuse, R68 ;  /* 0x0000001727447223 */ /* 0x080fe20000000044 */
        /* <DEDUP_REMOVED lines=25> */
[----:B------:R-:W-:Y:S01]  /*8500*/  FFMA R16, R18, R114, R53 ;  /* 0x0000007212107223 */ /* 0x000fe20000000035 */
[-C--:B------:R-:W-:Y:S01]  /*8510*/  FFMA R53, R31, R19.reuse, R20 ;  /* 0x000000131f357223 */ /* 0x080fe20000000014 */
[----:B--2---:R-:W-:Y:S01]  /*8520*/  FFMA R52, R12, R112, R52 ;  /* 0x000000700c347223 */ /* 0x004fe20000000034 */
[C---:B------:R-:W-:Y:S01]  /*8530*/  FFMA R54, R18.reuse, R38, R21 ;  /* 0x0000002612367223 */ /* 0x040fe20000000015 */
[----:B------:R-:W-:Y:S01]  /*8540*/  FFMA R64, R18, R10, R17 ;  /* 0x0000000a12407223 */ /* 0x000fe20000000011 */
[----:B------:R-:W-:Y:S01]  /*8550*/  FFMA R55, R115, R19, R16 ;  /* 0x0000001373377223 */ /* 0x000fe20000000010 */
[C---:B------:R-:W-:Y:S01]  /*8560*/  FFMA R46, R12.reuse, R36, R46 ;  /* 0x000000240c2e7223 */ /* 0x040fe2000000002e */
[C---:B------:R-:W-:Y:S01]  /*8570*/  FFMA R16, R12.reuse, R28, R45 ;  /* 0x0000001c0c107223 */ /* 0x040fe2000000002d */
[----:B------:R-:W-:Y:S01]  /*8580*/  FFMA R12, R12, R8, R47 ;  /* 0x000000080c0c7223 */ /* 0x000fe2000000002f */
[----:B------:R-:W-:Y:S01]  /*8590*/  FFMA R21, R13, R113, R52 ;  /* 0x000000710d157223 */ /* 0x000fe20000000034 */
[-C--:B------:R-:W-:Y:S01]  /*85a0*/  FFMA R54, R39, R19.reuse, R54 ;  /* 0x0000001327367223 */ /* 0x080fe20000000036 */
[----:B------:R-:W-:Y:S01]  /*85b0*/  FFMA R64, R11, R19, R64 ;  /* 0x000000130b407223 */ /* 0x000fe20000000040 */
        /* <DEDUP_REMOVED lines=13> */
[-C--:B------:R-:W-:Y:S01]  /*8690*/  FFMA R45, R31, R15.reuse, R16 ;  /* 0x0000000f1f2d7223 */ /* 0x080fe20000000010 */
        /* <DEDUP_REMOVED lines=34> */
[-C--:B------:R-:W-:Y:S01]  /*88c0*/  FFMA R42, R31, R7.reuse, R42 ;  /* 0x000000071f2a7223 */ /* 0x080fe2000000002a */
        /* <DEDUP_REMOVED lines=12> */
[-C--:B------:R-:W-:Y:S01]  /*8990*/  FFMA R34, R39, R63.reuse, R34 ;  /* 0x0000003f27227223 */ /* 0x080fe20000000022 */
[-C--:B------:R-:W-:Y:S01]  /*89a0*/  FFMA R40, R11, R63.reuse, R40 ;  /* 0x0000003f0b287223 */ /* 0x080fe20000000028 */
        /* <DEDUP_REMOVED lines=14> */
[C---:B------:R-:W-:Y:S01]  /*8a90*/  FFMA R0, R12.reuse, R36, R0 ;  /* 0x000000240c007223 */ /* 0x040fe20000000000 */
[----:B------:R-:W1:Y:S01]  /*8aa0*/  LDS.128 R4, [R2.X4+UR4+0x6640] ;  /* 0x0066400402047984 */ /* 0x000e620008004c00 */
[-C--:B------:R-:W-:Y:S01]  /*8ab0*/  FFMA R60, R31, R23.reuse, R60 ;  /* 0x000000171f3c7223 */ /* 0x080fe2000000003c */
[-C--:B------:R-:W-:Y:S01]  /*8ac0*/  FFMA R61, R11, R23.reuse, R22 ;  /* 0x000000170b3d7223 */ /* 0x080fe20000000016 */
        /* <DEDUP_REMOVED lines=8> */
[----:B------:R-:W-:Y:S01]  /*8b50*/  FFMA R13, R13, R29, R24 ;  /* 0x0000001d0d0d7223 */ /* 0x000fe20000000018 */
[----:B------:R-:W-:Y:S01]  /*8b60*/  LDS.128 R100, [R2.X4+UR4+0x50] ;  /* 0x0000500402647984 */ /* 0x000fe20008004c00 */
[----:B--2---:R-:W-:Y:S01]  /*8b70*/  FFMA R96, R84, R36, R96 ;  /* 0x0000002454607223 */ /* 0x004fe20000000060 */
[C---:B------:R-:W-:Y:S01]  /*8b80*/  FFMA R17, R14.reuse, R10, R17 ;  /* 0x0000000a0e117223 */ /* 0x040fe20000000011 */
[----:B------:R-:W-:Y:S01]  /*8b90*/  FFMA R16, R14, R30, R13 ;  /* 0x0000001e0e107223 */ /* 0x000fe2000000000d */
[----:B------:R-:W2:Y:S01]  /*8ba0*/  LDS.128 R20, [R80+0x50] ;  /* 0x0000500050147984 */ /* 0x000ea20000000c00 */
[C---:B------:R-:W-:Y:S01]  /*8bb0*/  FFMA R14, R84.reuse, R28, R97 ;  /* 0x0000001c540e7223 */ /* 0x040fe20000000061 */
[C---:B------:R-:W-:Y:S01]  /*8bc0*/  FFMA R12, R84.reuse, R8, R99 ;  /* 0x00000008540c7223 */ /* 0x040fe20000000063 */
[----:B------:R-:W-:Y:S01]  /*8bd0*/  FFMA R13, R84, R112, R98 ;  /* 0x00000070540d7223 */ /* 0x000fe20000000062 */
[----:B------:R-:W3:Y:S01]  /*8be0*/  LDS.128 R48, [R80+0x650] ;  /* 0x0006500050307984 */ /* 0x000ee20000000c00 */
[C---:B------:R-:W-:Y:S01]  /*8bf0*/  FFMA R84, R85.reuse, R37, R96 ;  /* 0x0000002555547223 */ /* 0x040fe20000000060 */
[C---:B------:R-:W-:Y:S01]  /*8c00*/  FFMA R14, R85.reuse, R29, R14 ;  /* 0x0000001d550e7223 */ /* 0x040fe2000000000e */
[C---:B------:R-:W-:Y:S01]  /*8c10*/  FFMA R12, R85.reuse, R9, R12 ;  /* 0x00000009550c7223 */ /* 0x040fe2000000000c */
[----:B------:R-:W4:Y:S01]  /*8c20*/  LDS.128 R104, [R80+0x250] ;  /* 0x0002500050687984 */ /* 0x000f220000000c00 */
[----:B------:R-:W-:Y:S01]  /*8c30*/  FFMA R13, R85, R113, R13 ;  /* 0x00000071550d7223 */ /* 0x000fe2000000000d */
[C---:B------:R-:W-:Y:S01]  /*8c40*/  FFMA R84, R86.reuse, R38, R84 ;  /* 0x0000002656547223 */ /* 0x040fe20000000054 */
[C---:B------:R-:W-:Y:S01]  /*8c50*/  FFMA R85, R86.reuse, R30, R14 ;  /* 0x0000001e56557223 */ /* 0x040fe2000000000e */
[----:B------:R-:W5:Y:S01]  /*8c60*/  LDS.128 R24, [R80+0x450] ;  /* 0x0004500050187984 */ /* 0x000f620000000c00 */
[C---:B------:R-:W-:Y:S01]  /*8c70*/  FFMA R12, R86.reuse, R10, R12 ;  /* 0x0000000a560c7223 */ /* 0x040fe2000000000c */
[----:B------:R-:W-:Y:S01]  /*8c80*/  FFMA R13, R86, R114, R13 ;  /* 0x00000072560d7223 */ /* 0x000fe2000000000d */
[-C--:B------:R-:W-:Y:S01]  /*8c90*/  FFMA R84, R39, R87.reuse, R84 ;  /* 0x0000005727547223 */ /* 0x080fe20000000054 */
[----:B------:R-:W5:Y:S01]  /*8ca0*/  LDS.128 R96, [R2.X4+UR4+0x250] ;  /* 0x0002500402607984 */ /* 0x000f620008004c00 */
[-C--:B------:R-:W-:Y:S01]  /*8cb0*/  FFMA R85, R31, R87.reuse, R85 ;  /* 0x000000571f557223 */ /* 0x080fe20000000055 */
[----:B------:R-:W-:Y:S01]  /*8cc0*/  FFMA R86, R11, R87, R12 ;  /* 0x000000570b567223 */ /* 0x000fe2000000000c */
[-C--:B------:R-:W-:Y:S01]  /*8cd0*/  FFMA R0, R39, R15.reuse, R0 ;  /* 0x0000000f27007223 */ /* 0x080fe20000000000 */
[-C--:B------:R-:W-:Y:S01]  /*8ce0*/  FFMA R16, R31, R15.reuse, R16 ;  /* 0x0000000f1f107223 */ /* 0x080fe20000000010 */
[-C--:B------:R-:W-:Y:S01]  /*8cf0*/  FFMA R17, R11, R15.reuse, R17 ;  /* 0x0000000f0b117223 */ /* 0x080fe20000000011 */
[C---:B------:R-:W-:Y:S01]  /*8d00*/  FFMA R18, R115.reuse, R15, R18 ;  /* 0x0000000f73127223 */ /* 0x040fe20000000012 */
[----:B------:R-:W-:Y:S01]  /*8d10*/  FFMA R87, R115, R87, R13 ;  /* 0x0000005773577223 */ /* 0x000fe2000000000d */
[C---:B-1----:R-:W-:Y:S01]  /*8d20*/  FFMA R111, R4.reuse, R8, R111 ;  /* 0x00000008046f7223 */ /* 0x042fe2000000006f */
        /* <DEDUP_REMOVED lines=15> */
[C---:B--2---:R-:W-:Y:S01]  /*8e20*/  FFMA R94, R100.reuse, R20, R94 ;  /* 0x00000014645e7223 */ /* 0x044fe2000000005e */
[----:B------:R-:W-:Y:S01]  /*8e30*/  FFMA R115, R115, R7, R6 ;  /* 0x0000000773737223 */ /* 0x000fe20000000006 */
[----:B------:R-:W-:Y:S01]  /*8e40*/  LDS.128 R108, [R80+0x260] ;  /* 0x00026000506c7984 */ /* 0x000fe20000000c00 */
[----:B---3--:R-:W-:Y:S01]  /*8e50*/  FFMA R4, R100, R48, R93 ;  /* 0x0000003064047223 */ /* 0x008fe2000000005d */
[----:B------:R-:W-:-:S02]  /*8e60*/  FFMA R11, R101, R21, R94 ;  /* 0x00000015650b7223 */ /* 0x000fc4000000005e */
[----:B------:R-:W-:Y:S01]  /*8e70*/  LDS.128 R216, [R2.X4+UR4+0x63d0] ;  /* 0x0063d00402d87984 */ /* 0x000fe20008004c00 */
[C---:B----4-:R-:W-:Y:S01]  /*8e80*/  FFMA R92, R100.reuse, R104, R92 ;  /* 0x00000068645c7223 */ /* 0x050fe2000000005c */
[C---:B------:R-:W-:Y:S02]  /*8e90*/  FFMA R9, R101.reuse, R49, R4 ;  /* 0x0000003165097223 */ /* 0x040fe40000000004 */
[----:B------:R-:W-:Y:S01]  /*8ea0*/  LDS.128 R220, [R2.X4+UR4+0x65d0] ;  /* 0x0065d00402dc7984 */ /* 0x000fe20008004c00 */
[----:B-----5:R-:W-:Y:S01]  /*8eb0*/  FFMA R100, R100, R24, R95 ;  /* 0x0000001864647223 */ /* 0x020fe2000000005f */
[C---:B------:R-:W-:Y:S02]  /*8ec0*/  FFMA R29, R101.reuse, R105, R92 ;  /* 0x00000069651d7223 */ /* 0x040fe4000000005c */
[----:B------:R-:W2:Y:S01]  /*8ed0*/  LDS.128 R4, [R2.X4+UR4+0x650] ;  /* 0x0006500402047984 */ /* 0x000ea20008004c00 */
[C---:B------:R-:W-:Y:S01]  /*8ee0*/  FFMA R28, R102.reuse, R50, R9 ;  /* 0x00000032661c7223 */ /* 0x040fe20000000009 */
[----:B------:R-:W-:Y:S01]  /*8ef0*/  FFMA R101, R101, R25, R100 ;  /* 0x0000001965657223 */ /* 0x000fe20000000064 */
[C---:B------:R-:W-:Y:S01]  /*8f00*/  FFMA R100, R102.reuse, R22, R11 ;  /* 0x0000001666647223 */ /* 0x040fe2000000000b */
[----:B------:R-:W-:Y:S01]  /*8f10*/  FFMA R8, R102, R106, R29 ;  /* 0x0000006a66087223 */ /* 0x000fe2000000001d */
[----:B------:R-:W-:Y:S01]  /*8f20*/  FFMA R82, R96, R24, R82 ;  /* 0x0000001860527223 */ /* 0x000fe20000000052 */
[----:B------:R-:W-:Y:S01]  /*8f30*/  FFMA R10, R102, R26, R101 ;  /* 0x0000001a660a7223 */ /* 0x000fe20000000065 */
[-C--:B------:R-:W-:Y:S01]  /*8f40*/  FFMA R100, R23, R103.reuse, R100 ;  /* 0x0000006717647223 */ /* 0x080fe20000000064 */
        /* <DEDUP_REMOVED lines=10> */
[----:B------:R-:W3:Y:S01]  /*8ff0*/  LDS.128 R8, [R2.X4+UR4+0x2050] ;  /* 0x0020500402087984 */ /* 0x000ee20008004c00 */
        /* <DEDUP_REMOVED lines=37> */
[-C--:B------:R-:W-:Y:S01]  /*9250*/  FFMA R75, R107, R7.reuse, R4 ;  /* 0x000000076b4b7223 */ /* 0x080fe20000000004 */
[----:B------:R-:W-:Y:S01]  /*9260*/  FFMA R76, R6, R22, R39 ;  /* 0x00000016064c7223 */ /* 0x000fe20000000027 */
[C---:B---3--:R-:W-:Y:S01]  /*9270*/  FFMA R4, R8.reuse, R24, R71 ;  /* 0x0000001808047223 */ /* 0x048fe20000000047 */
        /* <DEDUP_REMOVED lines=18> */
[-C--:B------:R-:W-:Y:S01]  /*93a0*/  FFMA R73, R107, R11.reuse, R8 ;  /* 0x0000000b6b497223 */ /* 0x080fe20000000008 */
[C---:B------:R-:W-:Y:S01]  /*93b0*/  FFMA R8, R28.reuse, R24, R67 ;  /* 0x000000181c087223 */ /* 0x040fe20000000043 */
[----:B------:R-:W-:Y:S01]  /*93c0*/  FFMA R28, R28, R104, R69 ;  /* 0x000000681c1c7223 */ /* 0x000fe20000000045 */
[-C--:B------:R-:W-:Y:S01]  /*93d0*/  FFMA R72, R51, R11.reuse, R72 ;  /* 0x0000000b33487223 */ /* 0x080fe20000000048 */
        /* <DEDUP_REMOVED lines=12> */
[C---:B--2---:R-:W-:Y:S01]  /*94a0*/  FFMA R30, R12.reuse, R24, R65 ;  /* 0x000000180c1e7223 */ /* 0x044fe20000000041 */
[-C--:B------:R-:W-:Y:S01]  /*94b0*/  FFMA R69, R107, R31.reuse, R28 ;  /* 0x0000001f6b457223 */ /* 0x080fe2000000001c */
        /* <DEDUP_REMOVED lines=14> */
[-C--:B------:R-:W-:Y:S01]  /*95a0*/  FFMA R65, R27, R15.reuse, R12 ;  /* 0x0000000f1b417223 */ /* 0x080fe2000000000c */
        /* <DEDUP_REMOVED lines=13> */
[----:B------:R-:W-:Y:S01]  /*9680*/  FFMA R54, R6, R50, R29 ;  /* 0x0000003206367223 */ /* 0x000fe2000000001d */
[----:B-1----:R-:W-:Y:S01]  /*9690*/  FFMA R46, R8, R48, R46 ;  /* 0x00000030082e7223 */ /* 0x002fe2000000002e */
[----:B------:R-:W-:Y:S01]  /*96a0*/  FFMA R4, R6, R106, R5 ;  /* 0x0000006a06047223 */ /* 0x000fe20000000005 */
        /* <DEDUP_REMOVED lines=84> */
[C---:B---3--:R-:W-:Y:S01]  /*9bf0*/  FFMA R18, R8.reuse, R104, R18 ;  /* 0x0000006808127223 */ /* 0x048fe20000000012 */
[C---:B------:R-:W-:Y:S01]  /*9c00*/  FFMA R0, R8.reuse, R48, R0 ;  /* 0x0000003008007223 */ /* 0x040fe20000000000 */
[-C--:B------:R-:W-:Y:S01]  /*9c10*/  FFMA R28, R51, R59.reuse, R28 ;  /* 0x0000003b331c7223 */ /* 0x080fe2000000001c */
        /* <DEDUP_REMOVED lines=12> */
[----:B------:R-:W-:Y:S01]  /*9ce0*/  FFMA R84, R92, R48, R84 ;  /* 0x000000305c547223 */ /* 0x000fe20000000054 */
[C---:B------:R-:W-:Y:S01]  /*9cf0*/  FFMA R57, R10.reuse, R22, R57 ;  /* 0x000000160a397223 */ /* 0x040fe20000000039 */
[----:B------:R-:W-:Y:S01]  /*9d00*/  FFMA R56, R10, R26, R9 ;  /* 0x0000001a0a387223 */ /* 0x000fe20000000009 */
[----:B------:R-:W3:Y:S01]  /*9d10*/  LDS.128 R12, [R80+0x60] ;  /* 0x00006000500c7984 */ /* 0x000ee20000000c00 */
[C---:B------:R-:W-:Y:S01]  /*9d20*/  FFMA R8, R92.reuse, R24, R85 ;  /* 0x000000185c087223 */ /* 0x040fe20000000055 */
[C---:B------:R-:W-:Y:S01]  /*9d30*/  FFMA R9, R92.reuse, R104, R87 ;  /* 0x000000685c097223 */ /* 0x040fe20000000057 */
[----:B------:R-:W-:Y:S01]  /*9d40*/  FFMA R10, R92, R20, R86 ;  /* 0x000000145c0a7223 */ /* 0x000fe20000000056 */
[----:B------:R-:W4:Y:S01]  /*9d50*/  LDS.128 R60, [R80+0x660] ;  /* 0x00066000503c7984 */ /* 0x000f220000000c00 */
[C---:B------:R-:W-:Y:S01]  /*9d60*/  FFMA R92, R93.reuse, R49, R84 ;  /* 0x000000315d5c7223 */ /* 0x040fe20000000054 */
[C---:B------:R-:W-:Y:S01]  /*9d70*/  FFMA R8, R93.reuse, R25, R8 ;  /* 0x000000195d087223 */ /* 0x040fe20000000008 */
[C---:B------:R-:W-:Y:S01]  /*9d80*/  FFMA R9, R93.reuse, R105, R9 ;  /* 0x000000695d097223 */ /* 0x040fe20000000009 */
[----:B------:R-:W5:Y:S01]  /*9d90*/  LDS.128 R16, [R80+0x460] ;  /* 0x0004600050107984 */ /* 0x000f620000000c00 */
[----:B------:R-:W-:Y:S01]  /*9da0*/  FFMA R10, R93, R21, R10 ;  /* 0x000000155d0a7223 */ /* 0x000fe2000000000a */
[C---:B------:R-:W-:Y:S01]  /*9db0*/  FFMA R93, R94.reuse, R26, R8 ;  /* 0x0000001a5e5d7223 */ /* 0x040fe20000000008 */
[C---:B------:R-:W-:Y:S01]  /*9dc0*/  FFMA R92, R94.reuse, R50, R92 ;  /* 0x000000325e5c7223 */ /* 0x040fe2000000005c */
[----:B------:R-:W5:Y:S01]  /*9dd0*/  LDS.128 R84, [R2.X4+UR4+0x260] ;  /* 0x0002600402547984 */ /* 0x000f620008004c00 */
[C---:B------:R-:W-:Y:S01]  /*9de0*/  FFMA R8, R94.reuse, R22, R10 ;  /* 0x000000165e087223 */ /* 0x040fe2000000000a */
[----:B------:R-:W-:Y:S01]  /*9df0*/  FFMA R9, R94, R106, R9 ;  /* 0x0000006a5e097223 */ /* 0x000fe20000000009 */
[-C--:B------:R-:W-:Y:S01]  /*9e00*/  FFMA R92, R51, R95.reuse, R92 ;  /* 0x0000005f335c7223 */ /* 0x080fe2000000005c */
        /* <DEDUP_REMOVED lines=21> */
[-C--:B------:R-:W-:Y:S01]  /*9f60*/  FFMA R106, R23, R7.reuse, R22 ;  /* 0x00000007176a7223 */ /* 0x080fe20000000016 */
[-C--:B------:R-:W-:Y:S01]  /*9f70*/  FFMA R104, R51, R7.reuse, R104 ;  /* 0x0000000733687223 */ /* 0x080fe20000000068 */
[----:B------:R-:W-:Y:S01]  /*9f80*/  FFMA R105, R27, R7, R26 ;  /* 0x000000071b697223 */ /* 0x000fe2000000001a */
[C---:B---3--:R-:W-:Y:S01]  /*9f90*/  FFMA R100, R88.reuse, R12, R100 ;  /* 0x0000000c58647223 */ /* 0x048fe20000000064 */
[----:B------:R-:W-:Y:S01]  /*9fa0*/  FFMA R25, R89, R109, R102 ;  /* 0x0000006d59197223 */ /* 0x000fe20000000066 */
[----:B------:R-:W-:Y:S01]  /*9fb0*/  FFMA R107, R107, R7, R6 ;  /* 0x000000076b6b7223 */ /* 0x000fe20000000006 */
[----:B------:R-:W-:Y:S01]  /*9fc0*/  LDS.128 R112, [R80+0x270] ;  /* 0x0002700050707984 */ /* 0x000fe20000000c00 */
[----:B----4-:R-:W-:Y:S01]  /*9fd0*/  FFMA R4, R88, R60, R101 ;  /* 0x0000003c58047223 */ /* 0x010fe20000000065 */
[C---:B------:R-:W-:Y:S01]  /*9fe0*/  FFMA R23, R89.reuse, R13, R100 ;  /* 0x0000000d59177223 */ /* 0x040fe20000000064 */
[----:B------:R-:W-:Y:S01]  /*9ff0*/  FFMA R20, R90, R110, R25 ;  /* 0x0000006e5a147223 */ /* 0x000fe20000000019 */
[----:B------:R-:W-:Y:S01]  /*a000*/  LDS.128 R224, [R2.X4+UR4+0x67d0] ;  /* 0x0067d00402e07984 */ /* 0x000fe20008004c00 */
[----:B-----5:R-:W-:Y:S01]  /*a010*/  FFMA R88, R88, R16, R103 ;  /* 0x0000001058587223 */ /* 0x020fe20000000067 */
[----:B------:R-:W-:-:S02]  /*a020*/  FFMA R21, R89, R61, R4 ;  /* 0x0000003d59157223 */ /* 0x000fc40000000004 */
[----:B------:R-:W2:Y:S01]  /*a030*/  LDS.128 R4, [R2.X4+UR4+0x660] ;  /* 0x0006600402047984 */ /* 0x000ea20008004c00 */
        /* <DEDUP_REMOVED lines=34> */
[C---:B------:R-:W-:Y:S01]  /*a260*/  FFMA R48, R10.reuse, R18, R51 ;  /* 0x000000120a307223 */ /* 0x040fe20000000033 */
[C---:B------:R-:W-:Y:S01]  /*a270*/  FFMA R78, R10.reuse, R62, R49 ;  /* 0x0000003e0a4e7223 */ /* 0x040fe20000000031 */
[----:B------:R-:W-:Y:S01]  /*a280*/  LDS.128 R100, [R2.X4+UR4+0x70] ;  /* 0x0000700402647984 */ /* 0x000fe20008004c00 */
        /* <DEDUP_REMOVED lines=17> */
[----:B------:R-:W-:Y:S01]  /*a3a0*/  FFMA R48, R6, R62, R33 ;  /* 0x0000003e06307223 */ /* 0x000fe20000000021 */
[----:B------:R-:W-:Y:S01]  /*a3b0*/  FFMA R75, R111, R7, R4 ;  /* 0x000000076f4b7223 */ /* 0x000fe20000000004 */
[C---:B---3--:R-:W-:Y:S01]  /*a3c0*/  FFMA R72, R20.reuse, R60, R72 ;  /* 0x0000003c14487223 */ /* 0x048fe20000000048 */
[C---:B------:R-:W-:Y:S01]  /*a3d0*/  FFMA R4, R20.reuse, R16, R71 ;  /* 0x0000001014047223 */ /* 0x040fe20000000047 */
[----:B------:R-:W-:Y:S01]  /*a3e0*/  FFMA R74, R20, R12, R74 ;  /* 0x0000000c144a7223 */ /* 0x000fe2000000004a */
[----:B------:R-:W-:Y:S01]  /*a3f0*/  FFMA R76, R6, R14, R51 ;  /* 0x0000000e064c7223 */ /* 0x000fe20000000033 */
[----:B------:R-:W-:Y:S01]  /*a400*/  FFMA R20, R20, R108, R73 ;  /* 0x0000006c14147223 */ /* 0x000fe20000000049 */
[C---:B------:R-:W-:Y:S01]  /*a410*/  FFMA R49, R21.reuse, R61, R72 ;  /* 0x0000003d15317223 */ /* 0x040fe20000000048 */
[C---:B------:R-:W-:Y:S01]  /*a420*/  FFMA R51, R21.reuse, R17, R4 ;  /* 0x0000001115337223 */ /* 0x040fe20000000004 */
[----:B------:R-:W-:Y:S01]  /*a430*/  FFMA R71, R21, R13, R74 ;  /* 0x0000000d15477223 */ /* 0x000fe2000000004a */
[-C--:B------:R-:W-:Y:S01]  /*a440*/  FFMA R32, R19, R7.reuse, R32 ;  /* 0x0000000713207223 */ /* 0x080fe20000000020 */
[-C--:B------:R-:W-:Y:S01]  /*a450*/  FFMA R33, R63, R7.reuse, R48 ;  /* 0x000000073f217223 */ /* 0x080fe20000000030 */
[----:B------:R-:W-:Y:S01]  /*a460*/  FFMA R76, R15, R7, R76 ;  /* 0x000000070f4c7223 */ /* 0x000fe2000000004c */
        /* <DEDUP_REMOVED lines=29> */
[----:B------:R-:W2:Y:S01]  /*a640*/  LDS.128 R48, [R2.X4+UR4+0x4260] ;  /* 0x0042600402307984 */ /* 0x000ea20008004c00 */
        /* <DEDUP_REMOVED lines=24> */
[----:B------:R-:W-:Y:S01]  /*a7d0*/  FFMA R24, R6, R18, R27 ;  /* 0x0000001206187223 */ /* 0x000fe2000000001b */
[----:B-1----:R-:W-:Y:S01]  /*a7e0*/  FFMA R46, R20, R60, R46 ;  /* 0x0000003c142e7223 */ /* 0x002fe2000000002e */
        /* <DEDUP_REMOVED lines=21> */
[-C--:B------:R-:W-:Y:S01]  /*a940*/  FFMA R47, R111, R23.reuse, R20 ;  /* 0x000000176f2f7223 */ /* 0x080fe20000000014 */
        /* <DEDUP_REMOVED lines=74> */
[----:B------:R-:W2:Y:S01]  /*adf0*/  LDS.128 R20, [R80+0x670] ;  /* 0x0006700050147984 */ /* 0x000ea20000000c00 */
[C---:B------:R-:W-:Y:S01]  /*ae00*/  FFMA R37, R25.reuse, R13, R8 ;  /* 0x0000000d19257223 */ /* 0x040fe20000000008 */
[C---:B------:R-:W-:Y:S01]  /*ae10*/  FFMA R38, R26.reuse, R110, R11 ;  /* 0x0000006e1a267223 */ /* 0x040fe2000000000b */
[----:B------:R-:W-:Y:S01]  /*ae20*/  FFMA R0, R26, R62, R9 ;  /* 0x0000003e1a007223 */ /* 0x000fe20000000009 */
[----:B------:R-:W-:Y:S01]  /*ae30*/  FFMA R25, R25, R17, R56 ;  /* 0x0000001119197223 */ /* 0x000fe20000000038 */
[----:B------:R-:W3:Y:S01]  /*ae40*/  LDS.128 R8, [R80+0x70] ;  /* 0x0000700050087984 */ /* 0x000ee20000000c00 */
[----:B------:R-:W-:Y:S01]  /*ae50*/  FFMA R92, R96, R60, R92 ;  /* 0x0000003c605c7223 */ /* 0x000fe2000000005c */
[C---:B------:R-:W-:Y:S01]  /*ae60*/  FFMA R37, R26.reuse, R14, R37 ;  /* 0x0000000e1a257223 */ /* 0x040fe20000000025 */
[----:B------:R-:W-:Y:S01]  /*ae70*/  FFMA R36, R26, R18, R25 ;  /* 0x000000121a247223 */ /* 0x000fe20000000019 */
[----:B------:R-:W4:Y:S01]  /*ae80*/  LDS.128 R56, [R80+0x470] ;  /* 0x0004700050387984 */ /* 0x000f220000000c00 */
[C---:B------:R-:W-:Y:S01]  /*ae90*/  FFMA R24, R96.reuse, R16, R93 ;  /* 0x0000001060187223 */ /* 0x040fe2000000005d */
        /* <DEDUP_REMOVED lines=13> */
[----:B------:R-:W-:Y:S01]  /*af70*/  FFMA R0, R63, R27, R0 ;  /* 0x0000001b3f007223 */ /* 0x000fe20000000000 */
[----:B------:R-:W-:Y:S01]  /*af80*/  FFMA R98, R15, R99, R24 ;  /* 0x000000630f627223 */ /* 0x000fe20000000018 */
[-C--:B------:R-:W-:Y:S01]  /*af90*/  FFMA R36, R19, R27.reuse, R36 ;  /* 0x0000001b13247223 */ /* 0x080fe20000000024 */
[-C--:B------:R-:W-:Y:S01]  /*afa0*/  FFMA R37, R15, R27.reuse, R37 ;  /* 0x0000001b0f257223 */ /* 0x080fe20000000025 */
[C---:B------:R-:W-:Y:S01]  /*afb0*/  FFMA R38, R111.reuse, R27, R38 ;  /* 0x0000001b6f267223 */ /* 0x040fe20000000026 */
[----:B------:R-:W-:Y:S01]  /*afc0*/  FFMA R99, R111, R99, R25 ;  /* 0x000000636f637223 */ /* 0x000fe20000000019 */
[C---:B-1----:R-:W-:Y:S01]  /*afd0*/  FFMA R106, R4.reuse, R12, R106 ;  /* 0x0000000c046a7223 */ /* 0x042fe2000000006a */
        /* <DEDUP_REMOVED lines=14> */
[-C--:B------:R-:W-:Y:S01]  /*b0c0*/  FFMA R108, R63, R7.reuse, R108 ;  /* 0x000000073f6c7223 */ /* 0x080fe2000000006c */
[-C--:B------:R-:W-:Y:S01]  /*b0d0*/  FFMA R109, R19, R7.reuse, R18 ;  /* 0x00000007136d7223 */ /* 0x080fe20000000012 */
[-C--:B------:R-:W-:Y:S01]  /*b0e0*/  FFMA R110, R15, R7.reuse, R14 ;  /* 0x000000070f6e7223 */ /* 0x080fe2000000000e */
[----:B------:R-:W-:Y:S01]  /*b0f0*/  FFMA R111, R111, R7, R6 ;  /* 0x000000076f6f7223 */ /* 0x000fe20000000006 */
[C---:B---3--:R-:W-:Y:S01]  /*b100*/  FFMA R88, R100.reuse, R8, R88 ;  /* 0x0000000864587223 */ /* 0x048fe20000000058 */
[C---:B------:R-:W-:Y:S01]  /*b110*/  FFMA R13, R101.reuse, R21, R4 ;  /* 0x00000015650d7223 */ /* 0x040fe20000000004 */
[----:B----4-:R-:W-:Y:S01]  /*b120*/  FFMA R100, R100, R56, R91 ;  /* 0x0000003864647223 */ /* 0x010fe2000000005b */
        /* <DEDUP_REMOVED lines=10> */
[C---:B-----5:R-:W-:Y:S01]  /*b1d0*/  FFMA R82, R92.reuse, R56, R82 ;  /* 0x000000385c527223 */ /* 0x060fe20000000052 */
[C---:B------:R-:W-:Y:S01]  /*b1e0*/  FFMA R14, R92.reuse, R20, R83 ;  /* 0x000000145c0e7223 */ /* 0x040fe20000000053 */
[C---:B------:R-:W-:Y:S01]  /*b1f0*/  FFMA R12, R92.reuse, R8, R87 ;  /* 0x000000085c0c7223 */ /* 0x040fe20000000057 */
[-C--:B------:R-:W-:Y:S01]  /*b200*/  FFMA R100, R11, R103.reuse, R100 ;  /* 0x000000670b647223 */ /* 0x080fe20000000064 */
        /* <DEDUP_REMOVED lines=13> */
[C---:B-1----:R-:W-:Y:S01]  /*b2e0*/  FFMA R78, R24.reuse, R20, R78 ;  /* 0x00000014184e7223 */ /* 0x042fe2000000004e */
        /* <DEDUP_REMOVED lines=33> */
[-C--:B------:R-:W-:Y:S01]  /*b500*/  FFMA R75, R115, R7.reuse, R4 ;  /* 0x00000007734b7223 */ /* 0x080fe20000000004 */
[C---:B------:R-:W-:Y:S01]  /*b510*/  FFMA R4, R16.reuse, R56, R71 ;  /* 0x0000003810047223 */ /* 0x040fe20000000047 */
[-C--:B------:R-:W-:Y:S01]  /*b520*/  FFMA R32, R23, R7.reuse, R32 ;  /* 0x0000000717207223 */ /* 0x080fe20000000020 */
[-C--:B------:R-:W-:Y:S01]  /*b530*/  FFMA R33, R59, R7.reuse, R60 ;  /* 0x000000073b217223 */ /* 0x080fe2000000003c */
        /* <DEDUP_REMOVED lines=28> */
[-C--:B------:R-:W-:Y:S01]  /*b700*/  FFMA R67, R23, R15.reuse, R60 ;  /* 0x0000000f17437223 */ /* 0x080fe2000000003c */
[C---:B--2---:R-:W-:Y:S01]  /*b710*/  FFMA R14, R24.reuse, R56, R65 ;  /* 0x00000038180e7223 */ /* 0x044fe20000000041 */
[----:B------:R-:W-:Y:S01]  /*b720*/  FFMA R69, R115, R15, R12 ;  /* 0x0000000f73457223 */ /* 0x000fe2000000000c */
[C---:B------:R-:W-:Y:S01]  /*b730*/  FFMA R66, R24.reuse, R20, R66 ;  /* 0x0000001418427223 */ /* 0x040fe20000000042 */
        /* <DEDUP_REMOVED lines=49> */
[-C--:B------:R-:W-:Y:S01]  /*ba50*/  FFMA R47, R115, R19.reuse, R16 ;  /* 0x00000013732f7223 */ /* 0x080fe20000000010 */
[C---:B------:R-:W-:Y:S01]  /*ba60*/  FFMA R16, R12.reuse, R8, R51 ;  /* 0x000000080c107223 */ /* 0x040fe20000000033 */
        /* <DEDUP_REMOVED lines=14> */
[C---:B---3--:R-:W-:Y:S01]  /*bb50*/  FFMA R12, R24.reuse, R20, R41 ;  /* 0x00000014180c7223 */ /* 0x048fe20000000029 */
[C---:B------:R-:W-:Y:S01]  /*bb60*/  FFMA R42, R24.reuse, R56, R42 ;  /* 0x00000038182a7223 */ /* 0x040fe2000000002a */
        /* <DEDUP_REMOVED lines=34> */
[-C--:B------:R-:W-:Y:S01]  /*bd90*/  FFMA R35, R11, R7.reuse, R6 ;  /* 0x000000070b237223 */ /* 0x080fe20000000006 */
        /* <DEDUP_REMOVED lines=11> */
[----:B------:R-:W-:Y:S01]  /*be50*/  FFMA R30, R18, R114, R25 ;  /* 0x00000072121e7223 */ /* 0x000fe20000000019 */
[----:B---3--:R-:W-:Y:S01]  /*be60*/  FFMA R38, R12, R112, R38 ;  /* 0x000000700c267223 */ /* 0x008fe20000000026 */
[----:B------:R-:W-:Y:S01]  /*be70*/  FFMA R18, R18, R10, R17 ;  /* 0x0000000a12127223 */ /* 0x000fe20000000011 */
[C---:B------:R-:W-:Y:S01]  /*be80*/  FFMA R36, R12.reuse, R56, R36 ;  /* 0x000000380c247223 */ /* 0x040fe20000000024 */
[-C--:B------:R-:W-:Y:S01]  /*be90*/  FFMA R27, R59, R19.reuse, R16 ;  /* 0x000000133b1b7223 */ /* 0x080fe20000000010 */
[-C--:B------:R-:W-:Y:S01]  /*bea0*/  FFMA R28, R23, R19.reuse, R28 ;  /* 0x00000013171c7223 */ /* 0x080fe2000000001c */
[-C--:B------:R-:W-:Y:S01]  /*beb0*/  FFMA R29, R11, R19.reuse, R18 ;  /* 0x000000130b1d7223 */ /* 0x080fe20000000012 */
        /* <DEDUP_REMOVED lines=13> */
[----:B------:R-:W3:Y:S01]  /*bf90*/  LDS.128 R16, [R80+0x80] ;  /* 0x0000800050107984 */ /* 0x000ee20000000c00 */
[C---:B-1----:R-:W-:Y:S01]  /*bfa0*/  FFMA R97, R84.reuse, R56, R97 ;  /* 0x0000003854617223 */ /* 0x042fe20000000061 */
[C---:B------:R-:W-:Y:S01]  /*bfb0*/  FFMA R12, R84.reuse, R20, R96 ;  /* 0x00000014540c7223 */ /* 0x040fe20000000060 */
[C---:B------:R-:W-:Y:S01]  /*bfc0*/  FFMA R13, R84.reuse, R112, R99 ;  /* 0x00000070540d7223 */ /* 0x040fe20000000063 */
[----:B------:R-:W1:Y:S01]  /*bfd0*/  LDS.128 R48, [R80+0x480] ;  /* 0x0004800050307984 */ /* 0x000e620000000c00 */
[----:B------:R-:W-:Y:S01]  /*bfe0*/  FFMA R14, R84, R8, R98 ;  /* 0x00000008540e7223 */ /* 0x000fe20000000062 */
[C---:B------:R-:W-:Y:S01]  /*bff0*/  FFMA R84, R85.reuse, R57, R97 ;  /* 0x0000003955547223 */ /* 0x040fe20000000061 */
[C---:B------:R-:W-:Y:S01]  /*c000*/  FFMA R12, R85.reuse, R21, R12 ;  /* 0x00000015550c7223 */ /* 0x040fe2000000000c */
[----:B------:R-:W4:Y:S01]  /*c010*/  LDS.128 R88, [R80+0x280] ;  /* 0x0002800050587984 */ /* 0x000f220000000c00 */
[C---:B------:R-:W-:Y:S01]  /*c020*/  FFMA R13, R85.reuse, R113, R13 ;  /* 0x00000071550d7223 */ /* 0x040fe2000000000d */
[----:B------:R-:W-:Y:S01]  /*c030*/  FFMA R14, R85, R9, R14 ;  /* 0x00000009550e7223 */ /* 0x000fe2000000000e */
[C---:B------:R-:W-:Y:S01]  /*c040*/  FFMA R85, R86.reuse, R22, R12 ;  /* 0x0000001656557223 */ /* 0x040fe2000000000c */
[----:B------:R-:W5:Y:S01]  /*c050*/  LDS.128 R36, [R80+0x680] ;  /* 0x0006800050247984 */ /* 0x000f620000000c00 */
[C---:B------:R-:W-:Y:S01]  /*c060*/  FFMA R84, R86.reuse, R58, R84 ;  /* 0x0000003a56547223 */ /* 0x040fe20000000054 */
[C---:B------:R-:W-:Y:S01]  /*c070*/  FFMA R12, R86.reuse, R10, R14 ;  /* 0x0000000a560c7223 */ /* 0x040fe2000000000e */
[----:B------:R-:W-:Y:S01]  /*c080*/  FFMA R13, R86, R114, R13 ;  /* 0x00000072560d7223 */ /* 0x000fe2000000000d */
[----:B------:R-:W5:Y:S01]  /*c090*/  LDS.128 R96, [R2.X4+UR4+0x280] ;  /* 0x0002800402607984 */ /* 0x000f620008004c00 */
[-C--:B------:R-:W-:Y:S01]  /*c0a0*/  FFMA R84, R59, R87.reuse, R84 ;  /* 0x000000573b547223 */ /* 0x080fe20000000054 */
[-C--:B------:R-:W-:Y:S01]  /*c0b0*/  FFMA R85, R23, R87.reuse, R85 ;  /* 0x0000005717557223 */ /* 0x080fe20000000055 */
[C---:B--2---:R-:W-:Y:S01]  /*c0c0*/  FFMA R110, R4.reuse, R8, R110 ;  /* 0x00000008046e7223 */ /* 0x044fe2000000006e */
[C---:B------:R-:W-:Y:S01]  /*c0d0*/  FFMA R109, R4.reuse, R56, R109 ;  /* 0x00000038046d7223 */ /* 0x040fe2000000006d */
[C---:B------:R-:W-:Y:S01]  /*c0e0*/  FFMA R108, R4.reuse, R20, R108 ;  /* 0x00000014046c7223 */ /* 0x040fe2000000006c */
[----:B------:R-:W-:Y:S01]  /*c0f0*/  FFMA R86, R11, R87, R12 ;  /* 0x000000570b567223 */ /* 0x000fe2000000000c */
[----:B------:R-:W-:Y:S01]  /*c100*/  FFMA R4, R4, R112, R111 ;  /* 0x0000007004047223 */ /* 0x000fe2000000006f */
[-C--:B------:R-:W-:Y:S01]  /*c110*/  FFMA R24, R23, R15.reuse, R24 ;  /* 0x0000000f17187223 */ /* 0x080fe20000000018 */
[-C--:B------:R-:W-:Y:S01]  /*c120*/  FFMA R25, R11, R15.reuse, R25 ;  /* 0x0000000f0b197223 */ /* 0x080fe20000000019 */
        /* <DEDUP_REMOVED lines=16> */
[----:B------:R-:W-:Y:S01]  /*c230*/  LDS.128 R108, [R2.X4+UR4+0x90] ;  /* 0x00009004026c7984 */ /* 0x000fe20008004c00 */
[----:B-1----:R-:W-:-:S02]  /*c240*/  FFMA R6, R104, R48, R103 ;  /* 0x0000003068067223 */ /* 0x002fc40000000067 */
[C---:B------:R-:W-:Y:S01]  /*c250*/  FFMA R11, R105.reuse, R17, R100 ;  /* 0x00000011690b7223 */ /* 0x040fe20000000064 */
[----:B------:R-:W-:Y:S01]  /*c260*/  LDS.128 R176, [R2.X4+UR4+0x7d0] ;  /* 0x0007d00402b07984 */ /* 0x000fe20008004c00 */
[C---:B----4-:R-:W-:Y:S01]  /*c270*/  FFMA R4, R104.reuse, R88, R101 ;  /* 0x0000005868047223 */ /* 0x050fe20000000065 */
[C---:B------:R-:W-:Y:S02]  /*c280*/  FFMA R9, R105.reuse, R49, R6 ;  /* 0x0000003169097223 */ /* 0x040fe40000000006 */
[----:B------:R-:W-:Y:S01]  /*c290*/  LDS.128 R180, [R2.X4+UR4+0x21d0] ;  /* 0x0021d00402b47984 */ /* 0x000fe20008004c00 */
[----:B-----5:R-:W-:Y:S01]  /*c2a0*/  FFMA R102, R104, R36, R102 ;  /* 0x0000002468667223 */ /* 0x020fe20000000066 */
[C---:B------:R-:W-:Y:S01]  /*c2b0*/  FFMA R21, R105.reuse, R89, R4 ;  /* 0x0000005969157223 */ /* 0x040fe20000000004 */
[C---:B------:R-:W-:Y:S01]  /*c2c0*/  FFMA R104, R106.reuse, R18, R11 ;  /* 0x000000126a687223 */ /* 0x040fe2000000000b */
[----:B------:R-:W1:Y:S01]  /*c2d0*/  LDS.128 R4, [R2.X4+UR4+0x680] ;  /* 0x0006800402047984 */ /* 0x000e620008004c00 */
[----:B------:R-:W-:Y:S01]  /*c2e0*/  FFMA R105, R105, R37, R102 ;  /* 0x0000002569697223 */ /* 0x000fe20000000066 */
[C---:B------:R-:W-:Y:S01]  /*c2f0*/  FFMA R20, R106.reuse, R50, R9 ;  /* 0x000000326a147223 */ /* 0x040fe20000000009 */
[C---:B------:R-:W-:Y:S01]  /*c300*/  FFMA R8, R106.reuse, R90, R21 ;  /* 0x0000005a6a087223 */ /* 0x040fe20000000015 */
[-C--:B------:R-:W-:Y:S01]  /*c310*/  FFMA R104, R19, R107.reuse, R104 ;  /* 0x0000006b13687223 */ /* 0x080fe20000000068 */
[----:B------:R-:W-:Y:S01]  /*c320*/  FFMA R10, R106, R38, R105 ;  /* 0x000000266a0a7223 */ /* 0x000fe20000000069 */
[-C--:B------:R-:W-:Y:S01]  /*c330*/  FFMA R105, R51, R107.reuse, R20 ;  /* 0x0000006b33697223 */ /* 0x080fe20000000014 */
[-C--:B------:R-:W-:Y:S01]  /*c340*/  FFMA R106, R91, R107.reuse, R8 ;  /* 0x0000006b5b6a7223 */ /* 0x080fe20000000008 */
        /* <DEDUP_REMOVED lines=29> */
[----:B------:R-:W-:Y:S01]  /*c520*/  LDS.128 R100, [R80+0x290] ;  /* 0x0002900050647984 */ /* 0x000fe20000000c00 */
[C---:B------:R-:W-:Y:S01]  /*c530*/  FFMA R12, R14.reuse, R90, R13 ;  /* 0x0000005a0e0c7223 */ /* 0x040fe2000000000d */
[----:B------:R-:W-:Y:S01]  /*c540*/  FFMA R14, R14, R18, R77 ;  /* 0x000000120e0e7223 */ /* 0x000fe2000000004d */
        /* <DEDUP_REMOVED lines=17> */
[C---:B---3--:R-:W-:Y:S01]  /*c660*/  FFMA R72, R8.reuse, R48, R72 ;  /* 0x0000003008487223 */ /* 0x048fe20000000048 */
        /* <DEDUP_REMOVED lines=39> */
[----:B------:R-:W1:Y:S01]  /*c8e0*/  LDS.128 R56, [R2.X4+UR4+0x4280] ;  /* 0x0042800402387984 */ /* 0x000e620008004c00 */
        /* <DEDUP_REMOVED lines=13> */
[-C--:B------:R-:W-:Y:S01]  /*c9c0*/  FFMA R63, R91, R15.reuse, R12 ;  /* 0x0000000f5b3f7223 */ /* 0x080fe2000000000c */
[C---:B------:R-:W-:Y:S01]  /*c9d0*/  FFMA R12, R4.reuse, R36, R53 ;  /* 0x00000024040c7223 */ /* 0x040fe20000000035 */
[----:B------:R-:W-:Y:S01]  /*c9e0*/  FFMA R4, R4, R88, R55 ;  /* 0x0000005804047223 */ /* 0x000fe20000000037 */
[-C--:B------:R-:W-:Y:S01]  /*c9f0*/  FFMA R61, R39, R15.reuse, R20 ;  /* 0x0000000f273d7223 */ /* 0x080fe20000000014 */
        /* <DEDUP_REMOVED lines=40> */
[-C--:B------:R-:W-:Y:S01]  /*cc80*/  FFMA R46, R51, R11.reuse, R46 ;  /* 0x0000000b332e7223 */ /* 0x080fe2000000002e */
[----:B------:R-:W-:Y:S01]  /*cc90*/  FFMA R52, R19, R11, R52 ;  /* 0x0000000b13347223 */ /* 0x000fe20000000034 */
[----:B------:R-:W-:Y:S01]  /*cca0*/  FFMA R12, R58, R18, R65 ;  /* 0x000000123a0c7223 */ /* 0x000fe20000000041 */
[----:B------:R-:W1:Y:S01]  /*ccb0*/  LDS.128 R8, [R2.X4+UR4+0x6080] ;  /* 0x0060800402087984 */ /* 0x000e620008004c00 */
        /* <DEDUP_REMOVED lines=15> */
[----:B------:R-:W4:Y:S01]  /*cdb0*/  LDS.128 R92, [R2.X4+UR4+0x6480] ;  /* 0x00648004025c7984 */ /* 0x000f220008004c00 */
[C---:B------:R-:W-:Y:S01]  /*cdc0*/  FFMA R64, R22.reuse, R90, R21 ;  /* 0x0000005a16407223 */ /* 0x040fe20000000015 */
[----:B------:R-:W-:Y:S01]  /*cdd0*/  FFMA R22, R22, R18, R65 ;  /* 0x0000001216167223 */ /* 0x000fe20000000041 */
[-C--:B------:R-:W-:Y:S01]  /*cde0*/  FFMA R43, R51, R23.reuse, R20 ;  /* 0x00000017332b7223 */ /* 0x080fe20000000014 */
[----:B------:R-:W-:Y:S01]  /*cdf0*/  FFMA R44, R39, R23, R44 ;  /* 0x00000017272c7223 */ /* 0x000fe2000000002c */
[C---:B--2---:R-:W-:Y:S01]  /*ce00*/  FFMA R40, R4.reuse, R88, R40 ;  /* 0x0000005804287223 */ /* 0x044fe20000000028 */
        /* <DEDUP_REMOVED lines=32> */
[----:B------:R-:W1:Y:S01]  /*d010*/  LDS.128 R4, [R2.X4+UR4+0x6680] ;  /* 0x0066800402047984 */ /* 0x000e620008004c00 */
        /* <DEDUP_REMOVED lines=12> */
[----:B------:R-:W2:Y:S01]  /*d0e0*/  LDS.128 R8, [R80+0x90] ;  /* 0x0000900050087984 */ /* 0x000ea20000000c00 */
[----:B----4-:R-:W-:Y:S01]  /*d0f0*/  FFMA R84, R92, R48, R84 ;  /* 0x000000305c547223 */ /* 0x010fe20000000054 */
        /* <DEDUP_REMOVED lines=10> */
[----:B------:R-:W5:Y:S01]  /*d1a0*/  LDS.128 R84, [R2.X4+UR4+0x290] ;  /* 0x0002900402547984 */ /* 0x000f620008004c00 */
        /* <DEDUP_REMOVED lines=13> */
[----:B------:R-:W-:Y:S01]  /*d280*/  LDS.128 R184, [R2.X4+UR4+0x23d0] ;  /* 0x0023d00402b87984 */ /* 0x000fe20008004c00 */
        /* <DEDUP_REMOVED lines=14> */
[----:B------:R-:W-:Y:S01]  /*d370*/  FFMA R90, R19, R7, R18 ;  /* 0x00000007135a7223 */ /* 0x000fe20000000012 */
[----:B------:R-:W-:Y:S01]  /*d380*/  FFMA R37, R109, R101, R106 ;  /* 0x000000656d257223 */ /* 0x000fe2000000006a */
[----:B------:R-:W-:Y:S01]  /*d390*/  FFMA R88, R51, R7, R88 ;  /* 0x0000000733587223 */ /* 0x000fe20000000058 */
[C---:B---3--:R-:W-:Y:S01]  /*d3a0*/  FFMA R4, R108.reuse, R28, R105 ;  /* 0x0000001c6c047223 */ /* 0x048fe20000000069 */
[----:B------:R-:W-:Y:S01]  /*d3b0*/  FFMA R19, R109, R9, R104 ;  /* 0x000000096d137223 */ /* 0x000fe20000000068 */
[-C--:B------:R-:W-:Y:S01]  /*d3c0*/  FFMA R89, R39, R7.reuse, R38 ;  /* 0x0000000727597223 */ /* 0x080fe20000000026 */
[----:B------:R-:W-:Y:S01]  /*d3d0*/  FFMA R91, R91, R7, R6 ;  /* 0x000000075b5b7223 */ /* 0x000fe20000000006 */
[----:B----4-:R-:W-:Y:S01]  /*d3e0*/  FFMA R108, R108, R24, R107 ;  /* 0x000000186c6c7223 */ /* 0x010fe2000000006b */
[C---:B------:R-:W-:Y:S01]  /*d3f0*/  FFMA R17, R109.reuse, R29, R4 ;  /* 0x0000001d6d117223 */ /* 0x040fe20000000004 */
[C---:B------:R-:W-:Y:S01]  /*d400*/  FFMA R16, R110.reuse, R102, R37 ;  /* 0x000000666e107223 */ /* 0x040fe20000000025 */
[----:B------:R-:W2:Y:S01]  /*d410*/  LDS.128 R4, [R2.X4+UR4+0x690] ;  /* 0x0006900402047984 */ /* 0x000ea20008004c00 */
[----:B------:R-:W-:Y:S01]  /*d420*/  FFMA R109, R109, R25, R108 ;  /* 0x000000196d6d7223 */ /* 0x000fe2000000006c */
[C---:B------:R-:W-:Y:S01]  /*d430*/  FFMA R108, R110.reuse, R10, R19 ;  /* 0x0000000a6e6c7223 */ /* 0x040fe20000000013 */
[----:B------:R-:W-:Y:S01]  /*d440*/  FFMA R36, R110, R30, R17 ;  /* 0x0000001e6e247223 */ /* 0x000fe20000000011 */
[----:B-----5:R-:W-:Y:S01]  /*d450*/  FFMA R82, R84, R24, R82 ;  /* 0x0000001854527223 */ /* 0x020fe20000000052 */
        /* <DEDUP_REMOVED lines=69> */
[C---:B-1----:R-:W-:Y:S01]  /*d8b0*/  FFMA R68, R36.reuse, R28, R68 ;  /* 0x0000001c24447223 */ /* 0x042fe20000000044 */
        /* <DEDUP_REMOVED lines=19> */
[-C--:B------:R-:W-:Y:S01]  /*d9f0*/  FFMA R71, R103, R39.reuse, R36 ;  /* 0x0000002767477223 */ /* 0x080fe20000000024 */
[C---:B------:R-:W-:Y:S01]  /*da00*/  FFMA R36, R12.reuse, R24, R61 ;  /* 0x000000180c247223 */ /* 0x040fe2000000003d */
[----:B------:R-:W-:Y:S01]  /*da10*/  FFMA R12, R12, R100, R63 ;  /* 0x000000640c0c7223 */ /* 0x000fe2000000003f */
[----:B------:R-:W2:Y:S01]  /*da20*/  LDS.128 R48, [R2.X4+UR4+0x4290] ;  /* 0x0042900402307984 */ /* 0x000ea20008004c00 */
        /* <DEDUP_REMOVED lines=23> */
[----:B------:R-:W3:Y:S01]  /*dba0*/  LDS.128 R12, [R2.X4+UR4+0x4490] ;  /* 0x00449004020c7984 */ /* 0x000ee20008004c00 */
[C---:B------:R-:W-:Y:S01]  /*dbb0*/  FFMA R4, R6.reuse, R102, R5 ;  /* 0x0000006606047223 */ /* 0x040fe20000000005 */
[----:B------:R-:W-:Y:S01]  /*dbc0*/  FFMA R54, R6, R30, R37 ;  /* 0x0000001e06367223 */ /* 0x000fe20000000025 */
[C---:B-1----:R-:W-:Y:S01]  /*dbd0*/  FFMA R46, R16.reuse, R28, R46 ;  /* 0x0000001c102e7223 */ /* 0x042fe2000000002e */
        /* <DEDUP_REMOVED lines=13> */
[----:B------:R-:W1:Y:S01]  /*dcb0*/  LDS.128 R4, [R2.X4+UR4+0x4690] ;  /* 0x0046900402047984 */ /* 0x000e620008004c00 */
        /* <DEDUP_REMOVED lines=37> */
[-C--:B------:R-:W-:Y:S01]  /*df10*/  FFMA R39, R27, R15.reuse, R16 ;  /* 0x0000000f1b277223 */ /* 0x080fe20000000010 */
[-C--:B------:R-:W-:Y:S01]  /*df20*/  FFMA R38, R31, R15.reuse, R38 ;  /* 0x0000000f1f267223 */ /* 0x080fe20000000026 */
[----:B------:R-:W-:Y:S01]  /*df30*/  FFMA R43, R103, R15, R12 ;  /* 0x0000000f672b7223 */ /* 0x000fe2000000000c */
[C---:B-1----:R-:W-:Y:S01]  /*df40*/  FFMA R12, R4.reuse, R100, R97 ;  /* 0x00000064040c7223 */ /* 0x042fe20000000061 */
[C---:B------:R-:W-:Y:S01]  /*df50*/  FFMA R34, R4.reuse, R28, R34 ;  /* 0x0000001c04227223 */ /* 0x040fe20000000022 */
[C---:B------:R-:W-:Y:S01]  /*df60*/  FFMA R14, R4.reuse, R24, R35 ;  /* 0x00000018040e7223 */ /* 0x040fe20000000023 */
[----:B------:R-:W-:Y:S01]  /*df70*/  FFMA R96, R4, R8, R96 ;  /* 0x0000000804607223 */ /* 0x000fe20000000060 */
[----:B------:R-:W-:Y:S01]  /*df80*/  FFMA R17, R5, R101, R12 ;  /* 0x0000006505117223 */ /* 0x000fe2000000000c */
        /* <DEDUP_REMOVED lines=24> */
[-C--:B------:R-:W-:Y:S01]  /*e110*/  FFMA R40, R31, R59.reuse, R40 ;  /* 0x0000003b1f287223 */ /* 0x080fe20000000028 */
[----:B------:R-:W-:Y:S01]  /*e120*/  FFMA R42, R58, R10, R57 ;  /* 0x0000000a3a2a7223 */ /* 0x000fe20000000039 */
[-C--:B------:R-:W-:Y:S01]  /*e130*/  FFMA R41, R27, R59.reuse, R14 ;  /* 0x0000003b1b297223 */ /* 0x080fe2000000000e */
[----:B------:R-:W-:Y:S01]  /*e140*/  LDS.128 R96, [R2.X4+UR4+0xa0] ;  /* 0x0000a00402607984 */ /* 0x000fe20008004c00 */
[C---:B---3--:R-:W-:Y:S01]  /*e150*/  FFMA R22, R64.reuse, R100, R22 ;  /* 0x0000006440167223 */ /* 0x048fe20000000016 */
        /* <DEDUP_REMOVED lines=9> */
[----:B------:R-:W2:Y:S01]  /*e1f0*/  LDS.128 R112, [R80+0xa0] ;  /* 0x0000a00050707984 */ /* 0x000ea20000000c00 */
[C---:B------:R-:W-:Y:S01]  /*e200*/  FFMA R58, R66.reuse, R102, R15 ;  /* 0x00000066423a7223 */ /* 0x040fe2000000000f */
[----:B------:R-:W-:Y:S01]  /*e210*/  FFMA R0, R66, R30, R13 ;  /* 0x0000001e42007223 */ /* 0x000fe2000000000d */
[----:B------:R-:W-:Y:S01]  /*e220*/  FFMA R92, R104, R28, R92 ;  /* 0x0000001c685c7223 */ /* 0x000fe2000000005c */
[----:B------:R-:W3:Y:S01]  /*e230*/  LDS.128 R20, [R80+0x4a0] ;  /* 0x0004a00050147984 */ /* 0x000ee20000000c00 */
[C---:B------:R-:W-:Y:S01]  /*e240*/  FFMA R57, R66.reuse, R10, R57 ;  /* 0x0000000a42397223 */ /* 0x040fe20000000039 */
[----:B------:R-:W-:Y:S01]  /*e250*/  FFMA R56, R66, R26, R65 ;  /* 0x0000001a42387223 */ /* 0x000fe20000000041 */
        /* <DEDUP_REMOVED lines=31> */
[----:B------:R-:W-:Y:S01]  /*e450*/  FFMA R107, R103, R107, R65 ;  /* 0x0000006b676b7223 */ /* 0x000fe20000000041 */
[-C--:B------:R-:W-:Y:S01]  /*e460*/  FFMA R100, R31, R7.reuse, R100 ;  /* 0x000000071f647223 */ /* 0x080fe20000000064 */
[C---:B--2---:R-:W-:Y:S01]  /*e470*/  FFMA R108, R96.reuse, R112, R108 ;  /* 0x00000070606c7223 */ /* 0x044fe2000000006c */
[-C--:B------:R-:W-:Y:S01]  /*e480*/  FFMA R101, R27, R7.reuse, R26 ;  /* 0x000000071b657223 */ /* 0x080fe2000000001a */
[-C--:B------:R-:W-:Y:S01]  /*e490*/  FFMA R102, R11, R7.reuse, R10 ;  /* 0x000000070b667223 */ /* 0x080fe2000000000a */
[----:B------:R-:W-:Y:S01]  /*e4a0*/  FFMA R103, R103, R7, R6 ;  /* 0x0000000767677223 */ /* 0x000fe20000000006 */
[C---:B---3--:R-:W-:Y:S01]  /*e4b0*/  FFMA R4, R96.reuse, R20, R109 ;  /* 0x0000001460047223 */ /* 0x048fe2000000006d */
[----:B------:R-:W-:Y:S01]  /*e4c0*/  FFMA R25, R97, R113, R108 ;  /* 0x0000007161197223 */ /* 0x000fe2000000006c */
[-C--:B------:R-:W-:Y:S01]  /*e4d0*/  FFMA R57, R11, R67.reuse, R57 ;  /* 0x000000430b397223 */ /* 0x080fe20000000039 */
[----:B------:R-:W-:Y:S01]  /*e4e0*/  FFMA R56, R27, R67, R56 ;  /* 0x000000431b387223 */ /* 0x000fe20000000038 */
[----:B----4-:R-:W-:Y:S01]  /*e4f0*/  FFMA R110, R96, R12, R110 ;  /* 0x0000000c606e7223 */ /* 0x010fe2000000006e */
[C---:B------:R-:W-:Y:S01]  /*e500*/  FFMA R9, R97.reuse, R21, R4 ;  /* 0x0000001561097223 */ /* 0x040fe20000000004 */
[----:B------:R-:W-:Y:S01]  /*e510*/  FFMA R8, R98, R114, R25 ;  /* 0x0000007262087223 */ /* 0x000fe20000000019 */
[----:B------:R-:W2:Y:S01]  /*e520*/  LDS.128 R4, [R2.X4+UR4+0x6a0] ;  /* 0x0006a00402047984 */ /* 0x000ea20008004c00 */
        /* <DEDUP_REMOVED lines=18> */
[C---:B------:R-:W-:Y:S01]  /*e650*/  FFMA R99, R19.reuse, R99, R10 ;  /* 0x0000006313637223 */ /* 0x040fe2000000000a */
[C---:B------:R-:W-:Y:S01]  /*e660*/  FFMA R92, R94.reuse, R18, R27 ;  /* 0x000000125e5c7223 */ /* 0x040fe2000000001b */
[----:B------:R-:W3:Y:S01]  /*e670*/  LDS.128 R8, [R2.X4+UR4+0x20a0] ;  /* 0x0020a00402087984 */ /* 0x000ee20008004c00 */
        /* <DEDUP_REMOVED lines=51> */
[----:B------:R-:W3:Y:S01]  /*e9b0*/  LDS.128 R4, [R2.X4+UR4+0x26a0] ;  /* 0x0026a00402047984 */ /* 0x000ee20008004c00 */
[C---:B------:R-:W-:Y:S01]  /*e9c0*/  FFMA R78, R10.reuse, R22, R65 ;  /* 0x000000160a4e7223 */ /* 0x040fe20000000041 */
[C---:B------:R-:W-:Y:S01]  /*e9d0*/  FFMA R8, R10.reuse, R114, R9 ;  /* 0x000000720a087223 */ /* 0x040fe20000000009 */
[----:B------:R-:W-:Y:S01]  /*e9e0*/  FFMA R10, R10, R14, R73 ;  /* 0x0000000e0a0a7223 */ /* 0x000fe20000000049 */
[C---:B-1----:R-:W-:Y:S01]  /*e9f0*/  FFMA R70, R24.reuse, R20, R70 ;  /* 0x0000001418467223 */ /* 0x042fe20000000046 */
[C---:B------:R-:W-:Y:S01]  /*ea00*/  FFMA R72, R24.reuse, R112, R72 ;  /* 0x0000007018487223 */ /* 0x040fe20000000048 */
[-C--:B------:R-:W-:Y:S01]  /*ea10*/  FFMA R79, R115, R11.reuse, R8 ;  /* 0x0000000b734f7223 */ /* 0x080fe20000000008 */
        /* <DEDUP_REMOVED lines=31> */
[-C--:B------:R-:W-:Y:S01]  /*ec10*/  FFMA R61, R19, R31.reuse, R62 ;  /* 0x0000001f133d7223 */ /* 0x080fe2000000003e */
[-C--:B------:R-:W-:Y:S01]  /*ec20*/  FFMA R62, R23, R31.reuse, R64 ;  /* 0x0000001f173e7223 */ /* 0x080fe20000000040 */
[C---:B---3--:R-:W-:Y:S01]  /*ec30*/  FFMA R54, R4.reuse, R20, R54 ;  /* 0x0000001404367223 */ /* 0x048fe20000000036 */
        /* <DEDUP_REMOVED lines=32> */
[-C--:B------:R-:W-:Y:S01]  /*ee40*/  FFMA R47, R115, R11.reuse, R8 ;  /* 0x0000000b732f7223 */ /* 0x080fe20000000008 */
[C---:B--2---:R-:W-:Y:S01]  /*ee50*/  FFMA R8, R24.reuse, R20, R49 ;  /* 0x0000001418087223 */ /* 0x044fe20000000031 */
[-C--:B------:R-:W-:Y:S01]  /*ee60*/  FFMA R46, R23, R11.reuse, R64 ;  /* 0x0000000b172e7223 */ /* 0x080fe20000000040 */
        /* <DEDUP_REMOVED lines=10> */
[C---:B------:R-:W-:Y:S01]  /*ef10*/  FFMA R24, R26.reuse, R18, R51 ;  /* 0x000000121a187223 */ /* 0x040fe20000000033 */
[C---:B------:R-:W-:Y:S01]  /*ef20*/  FFMA R48, R26.reuse, R14, R65 ;  /* 0x0000000e1a307223 */ /* 0x040fe20000000041 */
[----:B------:R-:W-:Y:S01]  /*ef30*/  LDS.128 R68, [R80+0xb0] ;  /* 0x0000b00050447984 */ /* 0x000fe20000000c00 */
[----:B------:R-:W-:Y:S01]  /*ef40*/  FFMA R50, R26, R114, R25 ;  /* 0x000000721a327223 */ /* 0x000fe20000000019 */
[-C--:B------:R-:W-:Y:S01]  /*ef50*/  FFMA R24, R19, R27.reuse, R24 ;  /* 0x0000001b13187223 */ /* 0x080fe20000000018 */
[-C--:B------:R-:W-:Y:S01]  /*ef60*/  FFMA R25, R23, R27.reuse, R64 ;  /* 0x0000001b17197223 */ /* 0x080fe20000000040 */
[C---:B---3--:R-:W-:Y:S01]  /*ef70*/  FFMA R44, R28.reuse, R112, R44 ;  /* 0x000000701c2c7223 */ /* 0x048fe2000000002c */
[-C--:B------:R-:W-:Y:S01]  /*ef80*/  FFMA R26, R115, R27.reuse, R50 ;  /* 0x0000001b731a7223 */ /* 0x080fe20000000032 */
[----:B------:R-:W-:Y:S01]  /*ef90*/  FFMA R27, R15, R27, R48 ;  /* 0x0000001b0f1b7223 */ /* 0x000fe20000000030 */
        /* <DEDUP_REMOVED lines=29> */
[-C--:B------:R-:W-:Y:S01]  /*f170*/  FFMA R37, R115, R7.reuse, R4 ;  /* 0x0000000773257223 */ /* 0x080fe20000000004 */
[C---:B--2---:R-:W-:Y:S01]  /*f180*/  FFMA R40, R8.reuse, R20, R40 ;  /* 0x0000001408287223 */ /* 0x044fe20000000028 */
[C---:B------:R-:W-:Y:S01]  /*f190*/  FFMA R4, R8.reuse, R16, R41 ;  /* 0x0000001008047223 */ /* 0x040fe20000000029 */
        /* <DEDUP_REMOVED lines=14> */
[-C--:B------:R-:W-:Y:S01]  /*f280*/  FFMA R31, R23, R11.reuse, R8 ;  /* 0x0000000b171f7223 */ /* 0x080fe20000000008 */
[C---:B---3--:R-:W-:Y:S01]  /*f290*/  FFMA R8, R64.reuse, R112, R57 ;  /* 0x0000007040087223 */ /* 0x048fe20000000039 */
[C---:B------:R-:W-:Y:S01]  /*f2a0*/  FFMA R0, R64.reuse, R20, R0 ;  /* 0x0000001440007223 */ /* 0x040fe20000000000 */
        /* <DEDUP_REMOVED lines=10> */
[----:B------:R-:W3:Y:S01]  /*f350*/  LDS.128 R8, [R80+0x2b0] ;  /* 0x0002b00050087984 */ /* 0x000ee20000000c00 */
[----:B------:R-:W-:Y:S01]  /*f360*/  FFMA R65, R65, R17, R56 ;  /* 0x0000001141417223 */ /* 0x000fe20000000038 */
[----:B------:R-:W-:Y:S01]  /*f370*/  FFMA R98, R108, R68, R98 ;  /* 0x000000446c627223 */ /* 0x000fe20000000062 */
[C---:B------:R-:W-:Y:S01]  /*f380*/  FFMA R29, R66.reuse, R14, R29 ;  /* 0x0000000e421d7223 */ /* 0x040fe2000000001d */
[----:B------:R-:W4:Y:S01]  /*f390*/  LDS.128 R84, [R80+0x4b0] ;  /* 0x0004b00050547984 */ /* 0x000f220000000c00 */
[----:B------:R-:W-:Y:S01]  /*f3a0*/  FFMA R28, R66, R18, R65 ;  /* 0x00000012421c7223 */ /* 0x000fe20000000041 */
[-C--:B------:R-:W-:Y:S01]  /*f3b0*/  FFMA R30, R115, R67.reuse, R30 ;  /* 0x00000043731e7223 */ /* 0x080fe2000000001e */
[----:B------:R-:W-:Y:S01]  /*f3c0*/  FFMA R0, R23, R67, R0 ;  /* 0x0000004317007223 */ /* 0x000fe20000000000 */
[----:B------:R-:W5:Y:S01]  /*f3d0*/  LDS.128 R56, [R80+0x6b0] ;  /* 0x0006b00050387984 */ /* 0x000f620000000c00 */
        /* <DEDUP_REMOVED lines=29> */
[----:B------:R-:W-:Y:S01]  /*f5b0*/  FFMA R51, R115, R51, R65 ;  /* 0x0000003373337223 */ /* 0x000fe20000000041 */
[-C--:B------:R-:W-:Y:S01]  /*f5c0*/  FFMA R112, R23, R7.reuse, R112 ;  /* 0x0000000717707223 */ /* 0x080fe20000000070 */
[C---:B---3--:R-:W-:Y:S01]  /*f5d0*/  FFMA R96, R108.reuse, R8, R96 ;  /* 0x000000086c607223 */ /* 0x048fe20000000060 */
[-C--:B------:R-:W-:Y:S01]  /*f5e0*/  FFMA R113, R19, R7.reuse, R18 ;  /* 0x0000000713717223 */ /* 0x080fe20000000012 */
[-C--:B------:R-:W-:Y:S01]  /*f5f0*/  FFMA R114, R15, R7.reuse, R14 ;  /* 0x000000070f727223 */ /* 0x080fe2000000000e */
[----:B------:R-:W-:Y:S01]  /*f600*/  FFMA R115, R115, R7, R6 ;  /* 0x0000000773737223 */ /* 0x000fe20000000006 */
[C---:B----4-:R-:W-:Y:S01]  /*f610*/  FFMA R4, R108.reuse, R84, R97 ;  /* 0x000000546c047223 */ /* 0x050fe20000000061 */
[C---:B------:R-:W-:Y:S01]  /*f620*/  FFMA R7, R109.reuse, R9, R96 ;  /* 0x000000096d077223 */ /* 0x040fe20000000060 */
[C---:B------:R-:W-:Y:S01]  /*f630*/  FFMA R13, R109.reuse, R69, R98 ;  /* 0x000000456d0d7223 */ /* 0x040fe20000000062 */
[----:B------:R-:W-:Y:S01]  /*f640*/  LDS.128 R20, [R2.X4+UR4+0x20b0] ;  /* 0x0020b00402147984 */ /* 0x000fe20008004c00 */
[----:B-----5:R-:W-:Y:S01]  /*f650*/  FFMA R108, R108, R56, R99 ;  /* 0x000000386c6c7223 */ /* 0x020fe20000000063 */
[C---:B------:R-:W-:Y:S01]  /*f660*/  FFMA R5, R109.reuse, R85, R4 ;  /* 0x000000556d057223 */ /* 0x040fe20000000004 */
[C---:B------:R-:W-:Y:S01]  /*f670*/  FFMA R4, R110.reuse, R70, R13 ;  /* 0x000000466e047223 */ /* 0x040fe2000000000d */
[----:B------:R-:W3:Y:S01]  /*f680*/  LDS.128 R96, [R2.X4+UR4+0x6b0] ;  /* 0x0006b00402607984 */ /* 0x000ee20008004c00 */
[----:B------:R-:W-:Y:S01]  /*f690*/  FFMA R109, R109, R57, R108 ;  /* 0x000000396d6d7223 */ /* 0x000fe2000000006c */
[C---:B------:R-:W-:Y:S01]  /*f6a0*/  FFMA R108, R110.reuse, R10, R7 ;  /* 0x0000000a6e6c7223 */ /* 0x040fe20000000007 */
[----:B------:R-:W-:Y:S01]  /*f6b0*/  FFMA R12, R110, R86, R5 ;  /* 0x000000566e0c7223 */ /* 0x000fe20000000005 */
[----:B-1----:R-:W-:Y:S01]  /*f6c0*/  FFMA R92, R104, R56, R92 ;  /* 0x00000038685c7223 */ /* 0x002fe2000000005c */
        /* <DEDUP_REMOVED lines=18> */
[----:B------:R-:W-:Y:S01]  /*f7f0*/  FFMA R28, R19, R67, R28 ;  /* 0x00000043131c7223 */ /* 0x000fe2000000001c */
        /* <DEDUP_REMOVED lines=26> */
[----:B------:R-:W-:Y:S01]  /*f9a0*/  FFMA R29, R15, R67, R29 ;  /* 0x000000430f1d7223 */ /* 0x000fe2000000001d */
[----:B------:R-:W-:Y:S01]  /*f9b0*/  FFMA R97, R97, R69, R82 ;  /* 0x0000004561617223 */ /* 0x000fe20000000052 */
[----:B------:R-:W2:Y:S01]  /*f9c0*/  LDS.128 R12, [R2.X4+UR4+0x24b0] ;  /* 0x0024b004020c7984 */ /* 0x000ea20008004c00 */
        /* <DEDUP_REMOVED lines=19> */
[----:B------:R-:W-:Y:S01]  /*fb00*/  LDS.128 R188, [R2.X4+UR4+0x25d0] ;  /* 0x0025d00402bc7984 */ /* 0x000fe20008004c00 */
        /* <DEDUP_REMOVED lines=19> */
[-C--:B------:R-:W-:Y:S01]  /*fc40*/  FFMA R91, R87, R19.reuse, R16 ;  /* 0x00000013575b7223 */ /* 0x080fe20000000010 */
[----:B------:R-:W-:Y:S01]  /*fc50*/  FFMA R18, R18, R10, R73 ;  /* 0x0000000a12127223 */ /* 0x000fe20000000049 */
        /* <DEDUP_REMOVED lines=13> */
[----:B------:R-:W-:Y:S01]  /*fd30*/  FFMA R82, R14, R58, R63 ;  /* 0x0000003a0e527223 */ /* 0x000fe2000000003f */
[----:B---3--:R-:W-:Y:S01]  /*fd40*/  FFMA R54, R4, R84, R54 ;  /* 0x0000005404367223 */ /* 0x008fe20000000036 */
[C---:B------:R-:W-:Y:S01]  /*fd50*/  FFMA R88, R14.reuse, R70, R13 ;  /* 0x000000460e587223 */ /* 0x040fe2000000000d */
[-C--:B------:R-:W-:Y:S01]  /*fd60*/  FFMA R83, R87, R15.reuse, R12 ;  /* 0x0000000f57537223 */ /* 0x080fe2000000000c */
[----:B------:R-:W-:Y:S01]  /*fd70*/  FFMA R14, R14, R10, R65 ;  /* 0x0000000a0e0e7223 */ /* 0x000fe20000000041 */
        /* <DEDUP_REMOVED lines=13> */
[----:B------:R-:W-:Y:S01]  /*fe50*/  LDS.128 R64, [R2.X4+UR4+0xc0] ;  /* 0x0000c00402407984 */ /* 0x000fe20008004c00 */
[----:B------:R-:W-:Y:S01]  /*fe60*/  FFMA R4, R6, R70, R5 ;  /* 0x0000004606047223 */ /* 0x000fe20000000005 */
[C---:B-1----:R-:W-:Y:S01]  /*fe70*/  FFMA R46, R20.reuse, R84, R46 ;  /* 0x00000054142e7223 */ /* 0x042fe2000000002e */
[----:B------:R-:W-:Y:S01]  /*fe80*/  FFMA R52, R20, R8, R52 ;  /* 0x0000000814347223 */ /* 0x000fe20000000034 */
        /* <DEDUP_REMOVED lines=98> */
[----:B------:R-:W3:Y:S01]  /*104b0*/  LDS.128 R28, [R80+0x2c0] ;  /* 0x0002c000501c7984 */ /* 0x000ee20000000c00 */
[C---:B------:R-:W-:Y:S01]  /*104c0*/  FFMA R53, R18.reuse, R10, R53 ;  /* 0x0000000a12357223 */ /* 0x040fe20000000035 */
[----:B------:R-:W-:Y:S01]  /*104d0*/  FFMA R52, R18, R58, R17 ;  /* 0x0000003a12347223 */ /* 0x000fe20000000011 */
[----:B------:R-:W-:Y:S01]  /*104e0*/  FFMA R0, R87, R19, R0 ;  /* 0x0000001357007223 */ /* 0x000fe20000000000 */
[----:B------:R-:W4:Y:S01]  /*104f0*/  LDS.128 R40, [R80+0x4c0] ;  /* 0x0004c00050287984 */ /* 0x000f220000000c00 */
[C---:B-1----:R-:W-:Y:S01]  /*10500*/  FFMA R48, R36.reuse, R84, R48 ;  /* 0x0000005424307223 */ /* 0x042fe20000000030 */
[C---:B------:R-:W-:Y:S01]  /*10510*/  FFMA R16, R36.reuse, R56, R49 ;  /* 0x0000003824107223 */ /* 0x040fe20000000031 */
[C---:B------:R-:W-:Y:S01]  /*10520*/  FFMA R17, R36.reuse, R68, R51 ;  /* 0x0000004424117223 */ /* 0x040fe20000000033 */
[----:B------:R-:W1:Y:S01]  /*10530*/  LDS.128 R12, [R80+0xc0] ;  /* 0x0000c000500c7984 */ /* 0x000e620000000c00 */
[----:B------:R-:W-:Y:S01]  /*10540*/  FFMA R18, R36, R8, R50 ;  /* 0x0000000824127223 */ /* 0x000fe20000000032 */
[C---:B------:R-:W-:Y:S01]  /*10550*/  FFMA R36, R37.reuse, R85, R48 ;  /* 0x0000005525247223 */ /* 0x040fe20000000030 */
[C---:B------:R-:W-:Y:S01]  /*10560*/  FFMA R16, R37.reuse, R57, R16 ;  /* 0x0000003925107223 */ /* 0x040fe20000000010 */
[----:B------:R-:W5:Y:S01]  /*10570*/  LDS.128 R44, [R80+0x6c0] ;  /* 0x0006c000502c7984 */ /* 0x000f620000000c00 */
[C---:B------:R-:W-:Y:S01]  /*10580*/  FFMA R17, R37.reuse, R69, R17 ;  /* 0x0000004525117223 */ /* 0x040fe20000000011 */
[----:B------:R-:W-:Y:S01]  /*10590*/  FFMA R18, R37, R9, R18 ;  /* 0x0000000925127223 */ /* 0x000fe20000000012 */
[C---:B------:R-:W-:Y:S01]  /*105a0*/  FFMA R37, R38.reuse, R58, R16 ;  /* 0x0000003a26257223 */ /* 0x040fe20000000010 */
[----:B------:R-:W5:Y:S01]  /*105b0*/  LDS.128 R48, [R2.X4+UR4+0x2c0] ;  /* 0x0002c00402307984 */ /* 0x000f620008004c00 */
[C---:B------:R-:W-:Y:S01]  /*105c0*/  FFMA R36, R38.reuse, R86, R36 ;  /* 0x0000005626247223 */ /* 0x040fe20000000024 */
[C---:B------:R-:W-:Y:S01]  /*105d0*/  FFMA R16, R38.reuse, R10, R18 ;  /* 0x0000000a26107223 */ /* 0x040fe20000000012 */
[----:B------:R-:W-:Y:S01]  /*105e0*/  FFMA R17, R38, R70, R17 ;  /* 0x0000004626117223 */ /* 0x000fe20000000011 */
[-C--:B------:R-:W-:Y:S01]  /*105f0*/  FFMA R37, R59, R39.reuse, R37 ;  /* 0x000000273b257223 */ /* 0x080fe20000000025 */
[-C--:B------:R-:W-:Y:S01]  /*10600*/  FFMA R36, R87, R39.reuse, R36 ;  /* 0x0000002757247223 */ /* 0x080fe20000000024 */
[----:B------:R-:W-:Y:S01]  /*10610*/  FFMA R38, R11, R39, R16 ;  /* 0x000000270b267223 */ /* 0x000fe20000000010 */
[-C--:B------:R-:W-:Y:S01]  /*10620*/  FFMA R52, R59, R19.reuse, R52 ;  /* 0x000000133b347223 */ /* 0x080fe20000000034 */
[-C--:B------:R-:W-:Y:S01]  /*10630*/  FFMA R53, R11, R19.reuse, R53 ;  /* 0x000000130b357223 */ /* 0x080fe20000000035 */
[C---:B------:R-:W-:Y:S01]  /*10640*/  FFMA R54, R71.reuse, R19, R54 ;  /* 0x0000001347367223 */ /* 0x040fe20000000036 */
[----:B------:R-:W-:Y:S01]  /*10650*/  FFMA R39, R71, R39, R17 ;  /* 0x0000002747277223 */ /* 0x000fe20000000011 */
[C---:B--2---:R-:W-:Y:S01]  /*10660*/  FFMA R114, R4.reuse, R8, R114 ;  /* 0x0000000804727223 */ /* 0x044fe20000000072 */
        /* <DEDUP_REMOVED lines=13> */
[-C--:B------:R-:W-:Y:S01]  /*10740*/  FFMA R68, R87, R7.reuse, R68 ;  /* 0x0000000757447223 */ /* 0x080fe20000000044 */
[-C--:B------:R-:W-:Y:S01]  /*10750*/  FFMA R69, R59, R7.reuse, R58 ;  /* 0x000000073b457223 */ /* 0x080fe2000000003a */
[-C--:B------:R-:W-:Y:S01]  /*10760*/  FFMA R70, R11, R7.reuse, R10 ;  /* 0x000000070b467223 */ /* 0x080fe2000000000a */
[C---:B----4-:R-:W-:Y:S01]  /*10770*/  FFMA R4, R64.reuse, R40, R109 ;  /* 0x0000002840047223 */ /* 0x050fe2000000006d */
[----:B------:R-:W-:Y:S01]  /*10780*/  FFMA R71, R71, R7, R6 ;  /* 0x0000000747477223 */ /* 0x000fe20000000006 */
[C---:B------:R-:W-:Y:S01]  /*10790*/  FFMA R7, R65.reuse, R29, R108 ;  /* 0x0000001d41077223 */ /* 0x040fe2000000006c */
[----:B------:R-:W3:Y:S01]  /*107a0*/  LDS.128 R8, [R2.X4+UR4+0x6c0] ;  /* 0x0006c00402087984 */ /* 0x000ee20008004c00 */
[-C--:B-1----:R-:W-:Y:S01]  /*107b0*/  FFMA R110, R64, R12.reuse, R110 ;  /* 0x0000000c406e7223 */ /* 0x082fe2000000006e */
[C---:B------:R-:W-:Y:S01]  /*107c0*/  FFMA R5, R65.reuse, R41, R4 ;  /* 0x0000002941057223 */ /* 0x040fe20000000004 */
[----:B------:R-:W-:Y:S01]  /*107d0*/  FFMA R96, R124, R12, R96 ;  /* 0x0000000c7c607223 */ /* 0x000fe20000000060 */
[----:B------:R-:W-:Y:S01]  /*107e0*/  LDS.128 R228, [R2.X4+UR4+0x1e0] ;  /* 0x0001e00402e47984 */ /* 0x000fe20008004c00 */
[----:B-----5:R-:W-:Y:S01]  /*107f0*/  FFMA R64, R64, R44, R111 ;  /* 0x0000002c40407223 */ /* 0x020fe2000000006f */
        /* <DEDUP_REMOVED lines=40> */
[C---:B---3--:R-:W-:Y:S01]  /*10a80*/  FFMA R32, R8.reuse, R44, R32 ;  /* 0x0000002c08207223 */ /* 0x048fe20000000020 */
[-C--:B------:R-:W-:Y:S01]  /*10a90*/  FFMA R59, R47, R19.reuse, R16 ;  /* 0x000000132f3b7223 */ /* 0x080fe20000000010 */
        /* <DEDUP_REMOVED lines=17> */
[C---:B------:R-:W-:Y:S01]  /*10bb0*/  FFMA R8, R124.reuse, R28, R97 ;  /* 0x0000001c7c087223 */ /* 0x040fe20000000061 */
[-C--:B------:R-:W-:Y:S01]  /*10bc0*/  FFMA R57, R31, R11.reuse, R10 ;  /* 0x0000000b1f397223 */ /* 0x080fe2000000000a */
[----:B------:R-:W-:Y:S01]  /*10bd0*/  FFMA R10, R124, R40, R95 ;  /* 0x000000287c0a7223 */ /* 0x000fe2000000005f */
        /* <DEDUP_REMOVED lines=24> */
[----:B------:R-:W-:-:S02]  /*10d60*/  FFMA R4, R6, R46, R91 ;  /* 0x0000002e06047223 */ /* 0x000fc4000000005b */
        /* <DEDUP_REMOVED lines=30> */
[----:B------:R-:W3:Y:S01]  /*10f50*/  LDS.128 R16, [R2.X4+UR4+0x44c0] ;  /* 0x0044c00402107984 */ /* 0x000ee20008004c00 */
[C---:B------:R-:W-:Y:S01]  /*10f60*/  FFMA R78, R110.reuse, R46, R79 ;  /* 0x0000002e6e4e7223 */ /* 0x040fe2000000004f */
[----:B------:R-:W-:Y:S01]  /*10f70*/  FFMA R109, R109, R13, R108 ;  /* 0x0000000d6d6d7223 */ /* 0x000fe2000000006c */
[----:B------:R-:W-:Y:S01]  /*10f80*/  FFMA R112, R110, R42, R77 ;  /* 0x0000002a6e707223 */ /* 0x000fe2000000004d */
[----:B------:R-:W-:Y:S01]  /*10f90*/  LDS.128 R88, [R2.X4+UR4+0x2e0] ;  /* 0x0002e00402587984 */ /* 0x000fe20008004c00 */
        /* <DEDUP_REMOVED lines=12> */
[----:B------:R-:W1:Y:S01]  /*11060*/  LDS.128 R20, [R2.X4+UR4+0x46c0] ;  /* 0x0046c00402147984 */ /* 0x000e620008004c00 */
[-C--:B------:R-:W-:Y:S01]  /*11070*/  FFMA R112, R43, R111.reuse, R112 ;  /* 0x0000006f2b707223 */ /* 0x080fe20000000070 */
[C---:B------:R-:W-:Y:S01]  /*11080*/  FFMA R8, R10.reuse, R14, R9 ;  /* 0x0000000e0a087223 */ /* 0x040fe20000000009 */
[-C--:B------:R-:W-:Y:S01]  /*11090*/  FFMA R114, R15, R111.reuse, R114 ;  /* 0x0000006f0f727223 */ /* 0x080fe20000000072 */
[----:B------:R-:W-:Y:S01]  /*110a0*/  FFMA R111, R31, R111, R110 ;  /* 0x0000006f1f6f7223 */ /* 0x000fe2000000006e */
        /* <DEDUP_REMOVED lines=15> */
[----:B------:R-:W-:Y:S01]  /*111a0*/  FFMA R74, R6, R42, R73 ;  /* 0x0000002a064a7223 */ /* 0x000fe20000000049 */
[----:B------:R-:W2:Y:S01]  /*111b0*/  LDS.128 R8, [R2.X4+UR4+0x60c0] ;  /* 0x0060c00402087984 */ /* 0x000ea20008004c00 */
        /* <DEDUP_REMOVED lines=11> */
[-C--:B------:R-:W-:Y:S01]  /*11270*/  FFMA R103, R43, R7.reuse, R74 ;  /* 0x000000072b677223 */ /* 0x080fe2000000004a */
[C---:B------:R-:W-:Y:S01]  /*11280*/  FFMA R16, R18.reuse, R14, R17 ;  /* 0x0000000e12107223 */ /* 0x040fe20000000011 */
[-C--:B------:R-:W-:Y:S01]  /*11290*/  FFMA R104, R47, R7.reuse, R104 ;  /* 0x000000072f687223 */ /* 0x080fe20000000068 */
[----:B------:R-:W-:Y:S01]  /*112a0*/  FFMA R106, R31, R7, R106 ;  /* 0x000000071f6a7223 */ /* 0x000fe2000000006a */
[C---:B------:R-:W-:Y:S01]  /*112b0*/  FFMA R62, R18.reuse, R46, R61 ;  /* 0x0000002e123e7223 */ /* 0x040fe2000000003d */
[C---:B------:R-:W-:Y:S01]  /*112c0*/  FFMA R100, R18.reuse, R42, R63 ;  /* 0x0000002a12647223 */ /* 0x040fe2000000003f */
[----:B------:R-:W-:Y:S01]  /*112d0*/  FFMA R102, R18, R30, R73 ;  /* 0x0000001e12667223 */ /* 0x000fe20000000049 */
[-C--:B------:R-:W-:Y:S01]  /*112e0*/  FFMA R101, R15, R19.reuse, R16 ;  /* 0x000000130f657223 */ /* 0x080fe20000000010 */
[----:B------:R-:W3:Y:S01]  /*112f0*/  LDS.128 R4, [R2.X4+UR4+0x62c0] ;  /* 0x0062c00402047984 */ /* 0x000ee20008004c00 */
[C---:B-1----:R-:W-:Y:S01]  /*11300*/  FFMA R16, R20.reuse, R44, R35 ;  /* 0x0000002c14107223 */ /* 0x042fe20000000023 */
        /* <DEDUP_REMOVED lines=15> */
[-C--:B------:R-:W-:Y:S01]  /*11400*/  FFMA R83, R47, R23.reuse, R20 ;  /* 0x000000172f537223 */ /* 0x080fe20000000014 */
[-C--:B------:R-:W-:Y:S01]  /*11410*/  FFMA R96, R43, R23.reuse, R96 ;  /* 0x000000172b607223 */ /* 0x080fe20000000060 */
        /* <DEDUP_REMOVED lines=15> */
[----:B------:R-:W2:Y:S01]  /*11510*/  LDS.128 R24, [R2.X4+UR4+0x66c0] ;  /* 0x0066c00402187984 */ /* 0x000ea20008004c00 */
[-C--:B------:R-:W-:Y:S01]  /*11520*/  FFMA R34, R47, R11.reuse, R34 ;  /* 0x0000000b2f227223 */ /* 0x080fe20000000022 */
[-C--:B------:R-:W-:Y:S01]  /*11530*/  FFMA R81, R31, R11.reuse, R10 ;  /* 0x0000000b1f517223 */ /* 0x080fe2000000000a */
[----:B------:R-:W-:Y:S01]  /*11540*/  FFMA R82, R15, R11, R82 ;  /* 0x0000000b0f527223 */ /* 0x000fe20000000052 */
[----:B------:R-:W-:Y:S01]  /*11550*/  LDS.128 R60, [R80+0x2d0] ;  /* 0x0002d000503c7984 */ /* 0x000fe20000000c00 */
        /* <DEDUP_REMOVED lines=13> */
[-C--:B------:R-:W-:Y:S01]  /*11630*/  FFMA R4, R43, R7.reuse, R4 ;  /* 0x000000072b047223 */ /* 0x080fe20000000004 */
[-C--:B------:R-:W-:Y:S01]  /*11640*/  FFMA R0, R47, R7.reuse, R0 ;  /* 0x000000072f007223 */ /* 0x080fe20000000000 */
[C---:B-1----:R-:W-:Y:S01]  /*11650*/  FFMA R37, R16.reuse, R44, R37 ;  /* 0x0000002c10257223 */ /* 0x042fe20000000025 */
[----:B------:R-:W1:Y:S01]  /*11660*/  LDS.128 R52, [R80+0x6d0] ;  /* 0x0006d00050347984 */ /* 0x000e620000000c00 */
[-C--:B------:R-:W-:Y:S01]  /*11670*/  FFMA R5, R31, R7.reuse, R5 ;  /* 0x000000071f057223 */ /* 0x080fe20000000005 */
        /* <DEDUP_REMOVED lines=30> */
[-C--:B------:R-:W-:Y:S01]  /*11860*/  FFMA R16, R47, R19.reuse, R16 ;  /* 0x000000132f107223 */ /* 0x080fe20000000010 */
[----:B------:R-:W2:Y:S01]  /*11870*/  LDS.128 R68, [R80+0x4e0] ;  /* 0x0004e00050447984 */ /* 0x000ea20000000c00 */
[C---:B------:R-:W-:Y:S01]  /*11880*/  FFMA R21, R31.reuse, R19, R21 ;  /* 0x000000131f157223 */ /* 0x040fe20000000015 */
[----:B------:R-:W-:Y:S01]  /*11890*/  FFMA R26, R31, R27, R30 ;  /* 0x0000001b1f1a7223 */ /* 0x000fe2000000001e */
[C---:B---3--:R-:W-:Y:S01]  /*118a0*/  FFMA R64, R8.reuse, R60, R64 ;  /* 0x0000003c08407223 */ /* 0x048fe20000000040 */
[C---:B------:R-:W-:Y:S01]  /*118b0*/  FFMA R20, R43.reuse, R19, R20 ;  /* 0x000000132b147223 */ /* 0x040fe20000000014 */
[----:B------:R-:W-:Y:S01]  /*118c0*/  FFMA R25, R43, R27, R42 ;  /* 0x0000001b2b197223 */ /* 0x000fe2000000002a */
[----:B------:R-:W3:Y:S01]  /*118d0*/  LDS.128 R28, [R2.X4+UR4+0x4d0] ;  /* 0x0004d004021c7984 */ /* 0x000ee20008004c00 */
[----:B-1----:R-:W-:Y:S01]  /*118e0*/  FFMA R6, R8, R52, R67 ;  /* 0x0000003408067223 */ /* 0x002fe20000000043 */
[----:B------:R-:W-:-:S02]  /*118f0*/  FFMA R15, R9, R61, R64 ;  /* 0x0000003d090f7223 */ /* 0x000fc40000000040 */
[----:B------:R-:W1:Y:S01]  /*11900*/  LDS.128 R40, [R80+0x2e0] ;  /* 0x0002e00050287984 */ /* 0x000e620000000c00 */
[----:B----4-:R-:W-:Y:S01]  /*11910*/  FFMA R66, R8, R72, R66 ;  /* 0x0000004808427223 */ /* 0x010fe20000000042 */
[C---:B------:R-:W-:Y:S01]  /*11920*/  FFMA R13, R9.reuse, R53, R6 ;  /* 0x00000035090d7223 */ /* 0x040fe20000000006 */
[----:B------:R-:W-:Y:S01]  /*11930*/  FFMA R24, R10, R62, R15 ;  /* 0x0000003e0a187223 */ /* 0x000fe2000000000f */
[----:B-----5:R-:W-:Y:S01]  /*11940*/  FFMA R8, R8, R76, R65 ;  /* 0x0000004c08087223 */ /* 0x020fe20000000041 */
[----:B------:R-:W-:Y:S01]  /*11950*/  FFMA R17, R9, R73, R66 ;  /* 0x0000004909117223 */ /* 0x000fe20000000042 */
        /* <DEDUP_REMOVED lines=8> */
[-C--:B------:R-:W-:Y:S01]  /*119e0*/  FFMA R46, R55, R11.reuse, R46 ;  /* 0x0000000b372e7223 */ /* 0x080fe2000000002e */
[-C--:B------:R-:W-:Y:S01]  /*119f0*/  FFMA R47, R75, R11.reuse, R6 ;  /* 0x0000000b4b2f7223 */ /* 0x080fe20000000006 */
[----:B------:R-:W-:Y:S01]  /*11a00*/  FFMA R86, R79, R11, R86 ;  /* 0x0000000b4f567223 */ /* 0x000fe20000000056 */
[----:B------:R-:W-:Y:S01]  /*11a10*/  FFMA R44, R38, R74, R9 ;  /* 0x0000004a262c7223 */ /* 0x000fe20000000009 */
[----:B------:R-:W4:Y:S01]  /*11a20*/  LDS.128 R12, [R2.X4+UR4+0x6d0] ;  /* 0x0006d004020c7984 */ /* 0x000f220008004c00 */
[C---:B------:R-:W-:Y:S01]  /*11a30*/  FFMA R6, R36.reuse, R60, R51 ;  /* 0x0000003c24067223 */ /* 0x040fe20000000033 */
[----:B------:R-:W-:Y:S01]  /*11a40*/  FFMA R36, R36, R52, R49 ;  /* 0x0000003424247223 */ /* 0x000fe20000000031 */
[C---:B------:R-:W-:Y:S01]  /*11a50*/  FFMA R45, R37.reuse, R77, R48 ;  /* 0x0000004d252d7223 */ /* 0x040fe20000000030 */
[----:B------:R-:W5:Y:S01]  /*11a60*/  LDS.128 R8, [R2.X4+UR4+0xe0] ;  /* 0x0000e00402087984 */ /* 0x000f620008004c00 */
[C---:B------:R-:W-:Y:S01]  /*11a70*/  FFMA R129, R37.reuse, R61, R6 ;  /* 0x0000003d25817223 */ /* 0x040fe20000000006 */
[----:B------:R-:W-:Y:S01]  /*11a80*/  FFMA R37, R37, R53, R36 ;  /* 0x0000003525257223 */ /* 0x000fe20000000024 */
[C---:B------:R-:W-:Y:S01]  /*11a90*/  FFMA R45, R38.reuse, R78, R45 ;  /* 0x0000004e262d7223 */ /* 0x040fe2000000002d */
[----:B------:R-:W5:Y:S01]  /*11aa0*/  LDS.128 R48, [R80+0x6e0] ;  /* 0x0006e00050307984 */ /* 0x000f620000000c00 */
[C---:B------:R-:W-:Y:S01]  /*11ab0*/  FFMA R129, R38.reuse, R62, R129 ;  /* 0x0000003e26817223 */ /* 0x040fe20000000081 */
[----:B------:R-:W-:Y:S01]  /*11ac0*/  FFMA R6, R38, R54, R37 ;  /* 0x0000003626067223 */ /* 0x000fe20000000025 */
[-C--:B------:R-:W-:Y:S01]  /*11ad0*/  FFMA R45, R79, R39.reuse, R45 ;  /* 0x000000274f2d7223 */ /* 0x080fe2000000002d */
[----:B------:R-:W5:Y:S01]  /*11ae0*/  LDS.128 R64, [R80+0xe0] ;  /* 0x0000e00050407984 */ /* 0x000f620000000c00 */
[-C--:B------:R-:W-:Y:S01]  /*11af0*/  FFMA R44, R75, R39.reuse, R44 ;  /* 0x000000274b2c7223 */ /* 0x080fe2000000002c */
[-C--:B------:R-:W-:Y:S01]  /*11b00*/  FFMA R6, R55, R39.reuse, R6 ;  /* 0x0000002737067223 */ /* 0x080fe20000000006 */
[----:B------:R-:W-:Y:S01]  /*11b10*/  FFMA R129, R63, R39, R129 ;  /* 0x000000273f817223 */ /* 0x000fe20000000081 */
[----:B--2---:R-:W-:Y:S01]  /*11b20*/  FFMA R45, R88, R68, R45 ;  /* 0x00000044582d7223 */ /* 0x004fe2000000002d */
[----:B------:R-:W2:Y:S01]  /*11b30*/  LDS.128 R36, [R2.X4+UR4+0x4e0] ;  /* 0x0004e00402247984 */ /* 0x000ea20008004c00 */
        /* <DEDUP_REMOVED lines=18> */
[----:B------:R-:W-:Y:S01]  /*11c60*/  FFMA R129, R89, R41, R129 ;  /* 0x0000002959817223 */ /* 0x000fe20000000081 */
[----:B------:R-:W-:Y:S01]  /*11c70*/  LDS.128 R28, [R2.X4+UR4+0xf0] ;  /* 0x0000f004021c7984 */ /* 0x000fe20008004c00 */
[C---:B----4-:R-:W-:Y:S01]  /*11c80*/  FFMA R32, R12.reuse, R76, R32 ;  /* 0x0000004c0c207223 */ /* 0x050fe20000000020 */
        /* <DEDUP_REMOVED lines=31> */
[-C--:B------:R-:W-:Y:S01]  /*11e80*/  FFMA R24, R43, R11.reuse, R24 ;  /* 0x0000000b2b187223 */ /* 0x080fe20000000018 */
[-C--:B------:R-:W-:Y:S01]  /*11e90*/  FFMA R92, R51, R11.reuse, R92 ;  /* 0x0000000b335c7223 */ /* 0x080fe2000000005c */
[-C--:B------:R-:W-:Y:S01]  /*11ea0*/  FFMA R93, R67, R11.reuse, R93 ;  /* 0x0000000b435d7223 */ /* 0x080fe2000000005d */
[----:B------:R-:W-:Y:S01]  /*11eb0*/  FFMA R94, R71, R11, R94 ;  /* 0x0000000b475e7223 */ /* 0x000fe2000000005e */
[----:B------:R-:W-:Y:S01]  /*11ec0*/  FFMA R130, R89, R49, R6 ;  /* 0x0000003159827223 */ /* 0x000fe20000000006 */
[----:B------:R-:W3:Y:S01]  /*11ed0*/  LDS.128 R12, [R80+0x6f0] ;  /* 0x0006f000500c7984 */ /* 0x000ee20000000c00 */
[C---:B------:R-:W-:Y:S01]  /*11ee0*/  FFMA R131, R90.reuse, R66, R44 ;  /* 0x000000425a837223 */ /* 0x040fe2000000002c */
[C---:B------:R-:W-:Y:S01]  /*11ef0*/  FFMA R6, R90.reuse, R70, R45 ;  /* 0x000000465a067223 */ /* 0x040fe2000000002d */
[C---:B------:R-:W-:Y:S01]  /*11f00*/  FFMA R132, R90.reuse, R42, R129 ;  /* 0x0000002a5a847223 */ /* 0x040fe20000000081 */
[----:B------:R-:W4:Y:S01]  /*11f10*/  LDS.128 R56, [R80+0x4f0] ;  /* 0x0004f00050387984 */ /* 0x000f220000000c00 */
[----:B------:R-:W-:Y:S01]  /*11f20*/  FFMA R130, R90, R50, R130 ;  /* 0x000000325a827223 */ /* 0x000fe20000000082 */
[-C--:B------:R-:W-:Y:S01]  /*11f30*/  FFMA R6, R71, R91.reuse, R6 ;  /* 0x0000005b47067223 */ /* 0x080fe20000000006 */
[-C--:B------:R-:W-:Y:S01]  /*11f40*/  FFMA R131, R67, R91.reuse, R131 ;  /* 0x0000005b43837223 */ /* 0x080fe20000000083 */
[----:B------:R-:W5:Y:S01]  /*11f50*/  LDS.128 R8, [R80+0x2f0] ;  /* 0x0002f00050087984 */ /* 0x000f620000000c00 */
[-C--:B------:R-:W-:Y:S01]  /*11f60*/  FFMA R130, R51, R91.reuse, R130 ;  /* 0x0000005b33827223 */ /* 0x080fe20000000082 */
[----:B------:R-:W-:Y:S01]  /*11f70*/  FFMA R132, R43, R91, R132 ;  /* 0x0000005b2b847223 */ /* 0x000fe20000000084 */
[C---:B--2---:R-:W-:Y:S01]  /*11f80*/  FFMA R18, R36.reuse, R48, R18 ;  /* 0x0000003024127223 */ /* 0x044fe20000000012 */
[----:B------:R-:W2:Y:S01]  /*11f90*/  LDS.128 R44, [R80+0xf0] ;  /* 0x0000f000502c7984 */ /* 0x000ea20000000c00 */
        /* <DEDUP_REMOVED lines=27> */
[----:B---3--:R-:W-:Y:S01]  /*12150*/  FFMA R92, R28, R12, R92 ;  /* 0x0000000c1c5c7223 */ /* 0x008fe2000000005c */
[C---:B------:R-:W-:Y:S01]  /*12160*/  FFMA R17, R86.reuse, R70, R17 ;  /* 0x0000004656117223 */ /* 0x040fe20000000011 */
[----:B------:R-:W-:Y:S01]  /*12170*/  FFMA R128, R86, R42, R128 ;  /* 0x0000002a56807223 */ /* 0x000fe20000000080 */
[----:B------:R-:W-:Y:S01]  /*12180*/  FFMA R19, R51, R87, R19 ;  /* 0x0000005733137223 */ /* 0x000fe20000000013 */
[C---:B----4-:R-:W-:Y:S01]  /*12190*/  FFMA R94, R28.reuse, R56, R94 ;  /* 0x000000381c5e7223 */ /* 0x050fe2000000005e */
[----:B------:R-:W-:Y:S01]  /*121a0*/  FFMA R143, R29, R13, R92 ;  /* 0x0000000d1d8f7223 */ /* 0x000fe2000000005c */
[-C--:B------:R-:W-:Y:S01]  /*121b0*/  FFMA R17, R71, R87.reuse, R17 ;  /* 0x0000005747117223 */ /* 0x080fe20000000011 */
[----:B------:R-:W-:Y:S01]  /*121c0*/  FFMA R32, R67, R87, R32 ;  /* 0x0000005743207223 */ /* 0x000fe20000000020 */
[----:B-----5:R-:W-:Y:S01]  /*121d0*/  FFMA R84, R28, R8, R24 ;  /* 0x000000081c547223 */ /* 0x020fe20000000018 */
[----:B------:R-:W-:Y:S01]  /*121e0*/  FFMA R144, R29, R57, R94 ;  /* 0x000000391d907223 */ /* 0x000fe2000000005e */
[----:B------:R-:W-:Y:S01]  /*121f0*/  FFMA R128, R43, R87, R128 ;  /* 0x000000572b807223 */ /* 0x000fe20000000080 */
[----:B------:R-:W-:Y:S01]  /*12200*/  FFMA R143, R30, R14, R143 ;  /* 0x0000000e1e8f7223 */ /* 0x000fe2000000008f */
[----:B--2---:R-:W-:Y:S01]  /*12210*/  FFMA R24, R28, R44, R93 ;  /* 0x0000002c1c187223 */ /* 0x004fe2000000005d */
[C---:B------:R-:W-:Y:S01]  /*12220*/  FFMA R28, R29.reuse, R9, R84 ;  /* 0x000000091d1c7223 */ /* 0x040fe20000000054 */
[----:B------:R-:W2:Y:S01]  /*12230*/  LDS.128 R92, [R2.X4+UR4+0x6f0] ;  /* 0x0006f004025c7984 */ /* 0x000ea20008004c00 */
        /* <DEDUP_REMOVED lines=15> */
[-C--:B------:R-:W-:Y:S01]  /*12330*/  FFMA R6, R90, R46.reuse, R6 ;  /* 0x0000002e5a067223 */ /* 0x080fe20000000006 */
[-C--:B------:R-:W-:Y:S01]  /*12340*/  FFMA R154, R59, R91.reuse, R154 ;  /* 0x0000005b3b9a7223 */ /* 0x080fe2000000009a */
[-C--:B------:R-:W-:Y:S01]  /*12350*/  FFMA R153, R15, R91.reuse, R153 ;  /* 0x0000005b0f997223 */ /* 0x080fe20000000099 */
[-C--:B------:R-:W-:Y:S01]  /*12360*/  FFMA R28, R11, R91.reuse, R28 ;  /* 0x0000005b0b1c7223 */ /* 0x080fe2000000001c */
[----:B------:R-:W-:Y:S01]  /*12370*/  FFMA R6, R47, R91, R6 ;  /* 0x0000005b2f067223 */ /* 0x000fe20000000006 */
[----:B------:R-:W-:Y:S01]  /*12380*/  FFMA R24, R30, R46, R24 ;  /* 0x0000002e1e187223 */ /* 0x000fe20000000018 */
[----:B------:R-:W4:Y:S01]  /*12390*/  LDS.128 R88, [R2.X4+UR4+0x22d0] ;  /* 0x0022d00402587984 */ /* 0x000f220008004c00 */
        /* <DEDUP_REMOVED lines=33> */
[C---:B---3--:R-:W-:Y:S01]  /*125b0*/  FFMA R125, R84.reuse, R52, R125 ;  /* 0x00000034547d7223 */ /* 0x048fe2000000007d */
        /* <DEDUP_REMOVED lines=11> */
[----:B------:R-:W2:Y:S01]  /*12670*/  LDS.128 R92, [R2.X4+UR4+0x26d0] ;  /* 0x0026d004025c7984 */ /* 0x000ea20008004c00 */
[C---:B----4-:R-:W-:Y:S01]  /*12680*/  FFMA R85, R88.reuse, R52, R123 ;  /* 0x0000003458557223 */ /* 0x050fe2000000007b */
[----:B------:R-:W-:Y:S01]  /*12690*/  FFMA R84, R88, R76, R120 ;  /* 0x0000004c58547223 */ /* 0x000fe20000000078 */
[C---:B------:R-:W-:Y:S01]  /*126a0*/  FFMA R124, R86.reuse, R78, R124 ;  /* 0x0000004e567c7223 */ /* 0x040fe2000000007c */
[C---:B------:R-:W-:Y:S01]  /*126b0*/  FFMA R125, R86.reuse, R54, R125 ;  /* 0x00000036567d7223 */ /* 0x040fe2000000007d */
[C---:B------:R-:W-:Y:S01]  /*126c0*/  FFMA R126, R86.reuse, R74, R126 ;  /* 0x0000004a567e7223 */ /* 0x040fe2000000007e */
[----:B------:R-:W-:Y:S01]  /*126d0*/  FFMA R127, R86, R62, R127 ;  /* 0x0000003e567f7223 */ /* 0x000fe2000000007f */
[C---:B------:R-:W-:Y:S01]  /*126e0*/  FFMA R123, R88.reuse, R60, R121 ;  /* 0x0000003c587b7223 */ /* 0x040fe20000000079 */
[-C--:B------:R-:W-:Y:S01]  /*126f0*/  FFMA R124, R79, R87.reuse, R124 ;  /* 0x000000574f7c7223 */ /* 0x080fe2000000007c */
[-C--:B------:R-:W-:Y:S01]  /*12700*/  FFMA R125, R55, R87.reuse, R125 ;  /* 0x00000057377d7223 */ /* 0x080fe2000000007d */
        /* <DEDUP_REMOVED lines=8> */
[----:B------:R-:W-:Y:S01]  /*12790*/  FFMA R122, R89, R73, R122 ;  /* 0x00000049597a7223 */ /* 0x000fe2000000007a */
[C---:B------:R-:W-:Y:S01]  /*127a0*/  FFMA R120, R90.reuse, R54, R120 ;  /* 0x000000365a787223 */ /* 0x040fe20000000078 */
[C---:B------:R-:W-:Y:S01]  /*127b0*/  FFMA R123, R90.reuse, R62, R123 ;  /* 0x0000003e5a7b7223 */ /* 0x040fe2000000007b */
[-C--:B------:R-:W-:Y:S01]  /*127c0*/  FFMA R121, R79, R91.reuse, R121 ;  /* 0x0000005b4f797223 */ /* 0x080fe20000000079 */
        /* <DEDUP_REMOVED lines=8> */
[----:B------:R-:W-:Y:S01]  /*12850*/  FFMA R123, R63, R91, R123 ;  /* 0x0000005b3f7b7223 */ /* 0x000fe2000000007b */
        /* <DEDUP_REMOVED lines=24> */
[C---:B---3--:R-:W-:Y:S01]  /*129e0*/  FFMA R92, R84.reuse, R76, R107 ;  /* 0x0000004c545c7223 */ /* 0x048fe2000000006b */
[C---:B------:R-:W-:Y:S01]  /*129f0*/  FFMA R108, R84.reuse, R52, R108 ;  /* 0x00000034546c7223 */ /* 0x040fe2000000006c */
[C---:B------:R-:W-:Y:S01]  /*12a00*/  FFMA R110, R84.reuse, R60, R110 ;  /* 0x0000003c546e7223 */ /* 0x040fe2000000006e */
[----:B------:R-:W-:Y:S01]  /*12a10*/  FFMA R84, R84, R72, R109 ;  /* 0x0000004854547223 */ /* 0x000fe2000000006d */
[----:B------:R-:W-:Y:S01]  /*12a20*/  FFMA R111, R75, R95, R111 ;  /* 0x0000005f4b6f7223 */ /* 0x000fe2000000006f */
[----:B------:R-:W-:Y:S01]  /*12a30*/  FFMA R109, R85, R77, R92 ;  /* 0x0000004d556d7223 */ /* 0x000fe2000000005c */
[-C--:B------:R-:W-:Y:S01]  /*12a40*/  FFMA R116, R55, R39.reuse, R116 ;  /* 0x0000002737747223 */ /* 0x080fe20000000074 */
[-C--:B------:R-:W-:Y:S01]  /*12a50*/  FFMA R115, R75, R39.reuse, R115 ;  /* 0x000000274b737223 */ /* 0x080fe20000000073 */
[----:B------:R-:W-:Y:S01]  /*12a60*/  FFMA R118, R63, R39, R118 ;  /* 0x000000273f767223 */ /* 0x000fe20000000076 */
[----:B------:R-:W2:Y:S01]  /*12a70*/  LDS.128 R92, [R2.X4+UR4+0x46d0] ;  /* 0x0046d004025c7984 */ /* 0x000ea20008004c00 */
[C---:B------:R-:W-:Y:S01]  /*12a80*/  FFMA R107, R85.reuse, R53, R108 ;  /* 0x00000035556b7223 */ /* 0x040fe2000000006c */
[C---:B------:R-:W-:Y:S01]  /*12a90*/  FFMA R110, R85.reuse, R61, R110 ;  /* 0x0000003d556e7223 */ /* 0x040fe2000000006e */
[----:B------:R-:W-:Y:S01]  /*12aa0*/  FFMA R108, R85, R73, R84 ;  /* 0x00000049556c7223 */ /* 0x000fe20000000054 */
[----:B------:R-:W3:Y:S01]  /*12ab0*/  LDS.128 R36, [R2.X4+UR4+0x44d0] ;  /* 0x0044d00402247984 */ /* 0x000ee20008004c00 */
[C---:B------:R-:W-:Y:S01]  /*12ac0*/  FFMA R109, R86.reuse, R78, R109 ;  /* 0x0000004e566d7223 */ /* 0x040fe2000000006d */
[C---:B------:R-:W-:Y:S01]  /*12ad0*/  FFMA R107, R86.reuse, R54, R107 ;  /* 0x00000036566b7223 */ /* 0x040fe2000000006b */
[----:B------:R-:W-:Y:S01]  /*12ae0*/  FFMA R108, R86, R74, R108 ;  /* 0x0000004a566c7223 */ /* 0x000fe2000000006c */
[C---:B-1----:R-:W-:Y:S01]  /*12af0*/  FFMA R84, R88.reuse, R52, R104 ;  /* 0x0000003458547223 */ /* 0x042fe20000000068 */
        /* <DEDUP_REMOVED lines=21> */
[----:B------:R-:W-:Y:S04]  /*12c50*/  LDS.128 R132, [R2.X4+UR4+0x4520] ;  /* 0x0045200402847984 */ /* 0x000fe80008004c00 */
[----:B------:R-:W4:Y:S01]  /*12c60*/  LDS.128 R88, [R2.X4+UR4+0x62d0] ;  /* 0x0062d00402587984 */ /* 0x000f220008004c00 */
[C---:B--2---:R-:W-:Y:S01]  /*12c70*/  FFMA R96, R92.reuse, R76, R96 ;  /* 0x0000004c5c607223 */ /* 0x044fe20000000060 */
        /* <DEDUP_REMOVED lines=31> */
[----:B------:R-:W2:Y:S01]  /*12e70*/  LDS.128 R36, [R2.X4+UR4+0x64d0] ;  /* 0x0064d00402247984 */ /* 0x000ea20008004c00 */
        /* <DEDUP_REMOVED lines=9> */
[----:B----4-:R-:W-:Y:S01]  /*12f10*/  FFMA R84, R88, R76, R4 ;  /* 0x0000004c58547223 */ /* 0x010fe20000000004 */
[C---:B------:R-:W-:Y:S01]  /*12f20*/  FFMA R34, R86.reuse, R54, R34 ;  /* 0x0000003656227223 */ /* 0x040fe20000000022 */
        /* <DEDUP_REMOVED lines=22> */
[----:B------:R-:W-:-:S02]  /*13090*/  FFMA R7, R75, R91, R7 ;  /* 0x0000005b4b077223 */ /* 0x000fc40000000007 */
[----:B------:R-:W4:Y:S01]  /*130a0*/  LDS.128 R88, [R2.X4+UR4+0x22e0] ;  /* 0x0022e00402587984 */ /* 0x000f220008004c00 */
[C---:B--2---:R-:W-:Y:S01]  /*130b0*/  FFMA R129, R36.reuse, R52, R16 ;  /* 0x0000003424817223 */ /* 0x044fe20000000010 */
[C---:B------:R-:W-:Y:S01]  /*130c0*/  FFMA R20, R36.reuse, R76, R20 ;  /* 0x0000004c24147223 */ /* 0x040fe20000000014 */
[C---:B------:R-:W-:Y:S01]  /*130d0*/  FFMA R22, R36.reuse, R72, R22 ;  /* 0x0000004824167223 */ /* 0x040fe20000000016 */
[----:B------:R-:W-:Y:S01]  /*130e0*/  FFMA R21, R36, R60, R21 ;  /* 0x0000003c24157223 */ /* 0x000fe20000000015 */
[----:B-1----:R-:W-:Y:S01]  /*130f0*/  FFMA R23, R92, R52, R23 ;  /* 0x000000345c177223 */ /* 0x002fe20000000017 */
[C---:B------:R-:W-:Y:S01]  /*13100*/  FFMA R129, R37.reuse, R53, R129 ;  /* 0x0000003525817223 */ /* 0x040fe20000000081 */
[C---:B------:R-:W-:Y:S01]  /*13110*/  FFMA R16, R37.reuse, R77, R20 ;  /* 0x0000004d25107223 */ /* 0x040fe20000000014 */
[----:B------:R-:W-:Y:S01]  /*13120*/  FFMA R130, R37, R73, R22 ;  /* 0x0000004925827223 */ /* 0x000fe20000000016 */
[----:B------:R-:W-:Y:S01]  /*13130*/  FFMA R23, R93, R53, R23 ;  /* 0x000000355d177223 */ /* 0x000fe20000000017 */
[----:B------:R-:W-:Y:S01]  /*13140*/  FFMA R129, R38, R54, R129 ;  /* 0x0000003626817223 */ /* 0x000fe20000000081 */
[-C--:B------:R-:W-:Y:S01]  /*13150*/  FFMA R128, R37, R61.reuse, R21 ;  /* 0x0000003d25807223 */ /* 0x080fe20000000015 */
[----:B------:R-:W-:Y:S01]  /*13160*/  FFMA R26, R92, R60, R26 ;  /* 0x0000003c5c1a7223 */ /* 0x000fe2000000001a */
[----:B------:R-:W-:Y:S01]  /*13170*/  FFMA R54, R94, R54, R23 ;  /* 0x000000365e367223 */ /* 0x000fe20000000017 */
[C---:B------:R-:W-:Y:S01]  /*13180*/  FFMA R25, R92.reuse, R76, R25 ;  /* 0x0000004c5c197223 */ /* 0x040fe20000000019 */
[----:B------:R-:W1:Y:S01]  /*13190*/  LDS.128 R20, [R2.X4+UR4+0x24e0] ;  /* 0x0024e00402147984 */ /* 0x000e620008004c00 */
[----:B------:R-:W-:Y:S01]  /*131a0*/  FFMA R119, R92, R72, R119 ;  /* 0x000000485c777223 */ /* 0x000fe20000000077 */
[C---:B------:R-:W-:Y:S01]  /*131b0*/  FFMA R26, R93.reuse, R61, R26 ;  /* 0x0000003d5d1a7223 */ /* 0x040fe2000000001a */
[C---:B------:R-:W-:Y:S01]  /*131c0*/  FFMA R25, R93.reuse, R77, R25 ;  /* 0x0000004d5d197223 */ /* 0x040fe20000000019 */
[----:B------:R-:W-:Y:S01]  /*131d0*/  FFMA R16, R38, R78, R16 ;  /* 0x0000004e26107223 */ /* 0x000fe20000000010 */
[----:B------:R-:W-:Y:S01]  /*131e0*/  FFMA R119, R93, R73, R119 ;  /* 0x000000495d777223 */ /* 0x000fe20000000077 */
[C---:B------:R-:W-:Y:S01]  /*131f0*/  FFMA R26, R94.reuse, R62, R26 ;  /* 0x0000003e5e1a7223 */ /* 0x040fe2000000001a */
[C---:B------:R-:W-:Y:S01]  /*13200*/  FFMA R78, R94.reuse, R78, R25 ;  /* 0x0000004e5e4e7223 */ /* 0x040fe20000000019 */
[----:B------:R-:W-:Y:S01]  /*13210*/  FFMA R16, R79, R39, R16 ;  /* 0x000000274f107223 */ /* 0x000fe20000000010 */
[----:B------:R-:W-:Y:S01]  /*13220*/  FFMA R119, R94, R74, R119 ;  /* 0x0000004a5e777223 */ /* 0x000fe20000000077 */
        /* <DEDUP_REMOVED lines=22> */
[C---:B----4-:R-:W-:Y:S01]  /*13390*/  FFMA R85, R88.reuse, R48, R120 ;  /* 0x0000003058557223 */ /* 0x050fe20000000078 */
        /* <DEDUP_REMOVED lines=27> */
[-C--:B------:R-:W-:Y:S01]  /*13550*/  FFMA R89, R67, R23.reuse, R89 ;  /* 0x0000001743597223 */ /* 0x080fe20000000059 */
[----:B------:R-:W-:Y:S01]  /*13560*/  FFMA R115, R43, R23, R115 ;  /* 0x000000172b737223 */ /* 0x000fe20000000073 */
[C---:B------:R-:W-:Y:S01]  /*13570*/  FFMA R84, R90.reuse, R70, R84 ;  /* 0x000000465a547223 */ /* 0x040fe20000000054 */
[----:B------:R-:W4:Y:S01]  /*13580*/  LDS.128 R20, [R2.X4+UR4+0x44e0] ;  /* 0x0044e00402147984 */ /* 0x000f220008004c00 */
        /* <DEDUP_REMOVED lines=33> */
[----:B---3--:R-:W-:Y:S01]  /*137a0*/  FFMA R52, R60, R48, R103 ;  /* 0x000000303c347223 */ /* 0x008fe20000000067 */
[C---:B------:R-:W-:Y:S01]  /*137b0*/  FFMA R93, R54.reuse, R70, R93 ;  /* 0x00000046365d7223 */ /* 0x040fe2000000005d */
[C---:B------:R-:W-:Y:S01]  /*137c0*/  FFMA R94, R54.reuse, R50, R94 ;  /* 0x00000032365e7223 */ /* 0x040fe2000000005e */
[C---:B------:R-:W-:Y:S01]  /*137d0*/  FFMA R107, R54.reuse, R66, R107 ;  /* 0x00000042366b7223 */ /* 0x040fe2000000006b */
[----:B------:R-:W-:Y:S01]  /*137e0*/  FFMA R109, R54, R42, R109 ;  /* 0x0000002a366d7223 */ /* 0x000fe2000000006d */
[-C--:B------:R-:W-:Y:S01]  /*137f0*/  FFMA R103, R60, R68.reuse, R104 ;  /* 0x000000443c677223 */ /* 0x080fe20000000068 */
        /* <DEDUP_REMOVED lines=23> */
[----:B------:R-:W3:Y:S01]  /*13970*/  LDS.128 R20, [R2.X4+UR4+0x64e0] ;  /* 0x0064e00402147984 */ /* 0x000ee20008004c00 */
[----:B------:R-:W-:Y:S01]  /*13980*/  FFMA R105, R60, R64, R105 ;  /* 0x000000403c697223 */ /* 0x000fe20000000069 */
        /* <DEDUP_REMOVED lines=63> */
[----:B------:R-:W1:Y:S01]  /*13d80*/  LDS.128 R20, [R2.X4+UR4+0x24f0] ;  /* 0x0024f00402147984 */ /* 0x000e620008004c00 */
[----:B------:R-:W-:Y:S01]  /*13d90*/  FFMA R0, R60, R68, R0 ;  /* 0x000000443c007223 */ /* 0x000fe20000000000 */
[----:B------:R-:W-:Y:S01]  /*13da0*/  FFMA R26, R72, R40, R26 ;  /* 0x00000028481a7223 */ /* 0x000fe2000000001a */
[C---:B------:R-:W-:Y:S01]  /*13db0*/  FFMA R4, R60.reuse, R48, R4 ;  /* 0x000000303c047223 */ /* 0x040fe20000000004 */
[C---:B------:R-:W-:Y:S01]  /*13dc0*/  FFMA R108, R61.reuse, R41, R5 ;  /* 0x000000293d6c7223 */ /* 0x040fe20000000005 */
[----:B------:R-:W-:Y:S01]  /*13dd0*/  FFMA R106, R61, R69, R0 ;  /* 0x000000453d6a7223 */ /* 0x000fe20000000000 */
[----:B------:R-:W-:Y:S01]  /*13de0*/  FFMA R41, R73, R41, R26 ;  /* 0x0000002949297223 */ /* 0x000fe2000000001a */
[----:B------:R-:W-:Y:S01]  /*13df0*/  FFMA R116, R60, R64, R7 ;  /* 0x000000403c747223 */ /* 0x000fe20000000007 */
[----:B------:R-:W-:Y:S01]  /*13e00*/  FFMA R7, R61, R49, R4 ;  /* 0x000000313d077223 */ /* 0x000fe20000000004 */
[----:B--2---:R-:W-:Y:S01]  /*13e10*/  FFMA R0, R36, R8, R119 ;  /* 0x0000000824007223 */ /* 0x004fe20000000077 */
        /* <DEDUP_REMOVED lines=16> */
[----:B------:R-:W-:Y:S01]  /*13f20*/  FFMA R25, R72, R48, R25 ;  /* 0x0000003048197223 */ /* 0x000fe20000000019 */
[C---:B---3--:R-:W-:Y:S01]  /*13f30*/  FFMA R0, R52.reuse, R12, R85 ;  /* 0x0000000c34007223 */ /* 0x048fe20000000055 */
[C---:B------:R-:W-:Y:S01]  /*13f40*/  FFMA R84, R52.reuse, R56, R84 ;  /* 0x0000003834547223 */ /* 0x040fe20000000054 */
[----:B------:R-:W2:Y:S01]  /*13f50*/  LDS.128 R40, [R2.X4+UR4+0x40f0] ;  /* 0x0040f00402287984 */ /* 0x000ea20008004c00 */
[-C--:B------:R-:W-:Y:S01]  /*13f60*/  FFMA R36, R59, R39.reuse, R36 ;  /* 0x000000273b247223 */ /* 0x080fe20000000024 */
[-C--:B------:R-:W-:Y:S01]  /*13f70*/  FFMA R34, R15, R39.reuse, R34 ;  /* 0x000000270f227223 */ /* 0x080fe20000000022 */
        /* <DEDUP_REMOVED lines=8> */
[-C--:B------:R-:W-:Y:S01]  /*14000*/  FFMA R7, R62, R50.reuse, R7 ;  /* 0x000000323e077223 */ /* 0x080fe20000000007 */
[----:B------:R-:W-:Y:S01]  /*14010*/  FFMA R50, R74, R50, R25 ;  /* 0x000000324a327223 */ /* 0x000fe20000000019 */
[C---:B------:R-:W-:Y:S01]  /*14020*/  FFMA R49, R53.reuse, R9, R120 ;  /* 0x0000000935317223 */ /* 0x040fe20000000078 */
[C---:B-1----:R-:W-:Y:S01]  /*14030*/  FFMA R88, R20.reuse, R12, R88 ;  /* 0x0000000c14587223 */ /* 0x042fe20000000058 */
[----:B------:R-:W-:Y:S01]  /*14040*/  FFMA R53, R53, R45, R86 ;  /* 0x0000002d35357223 */ /* 0x000fe20000000056 */
[-C--:B------:R-:W-:Y:S01]  /*14050*/  FFMA R155, R59, R55.reuse, R0 ;  /* 0x000000373b9b7223 */ /* 0x080fe20000000000 */
[----:B------:R-:W-:Y:S01]  /*14060*/  FFMA R157, R15, R55, R26 ;  /* 0x000000370f9d7223 */ /* 0x000fe2000000001a */
[C---:B------:R-:W-:Y:S01]  /*14070*/  FFMA R26, R20.reuse, R56, R87 ;  /* 0x00000038141a7223 */ /* 0x040fe20000000057 */
        /* <DEDUP_REMOVED lines=39> */
[-C--:B------:R-:W-:Y:S01]  /*142f0*/  FFMA R156, R11, R55.reuse, R156 ;  /* 0x000000370b9c7223 */ /* 0x080fe2000000009c */
[----:B------:R-:W-:Y:S01]  /*14300*/  FFMA R158, R47, R55, R158 ;  /* 0x000000372f9e7223 */ /* 0x000fe2000000009e */
[----:B------:R-:W-:Y:S01]  /*14310*/  FFMA R40, R40, R44, R107 ;  /* 0x0000002c28287223 */ /* 0x000fe2000000006b */
        /* <DEDUP_REMOVED lines=47> */
[C---:B--2---:R-:W-:Y:S01]  /*14610*/  FFMA R20, R52.reuse, R56, R97 ;  /* 0x0000003834147223 */ /* 0x044fe20000000061 */
[----:B------:R-:W-:Y:S01]  /*14620*/  FFMA R0, R52, R44, R113 ;  /* 0x0000002c34007223 */ /* 0x000fe20000000071 */
[C---:B------:R-:W-:Y:S01]  /*14630*/  FFMA R106, R62.reuse, R70, R106 ;  /* 0x000000463e6a7223 */ /* 0x040fe2000000006a */
[-C--:B------:R-:W-:Y:S01]  /*14640*/  FFMA R116, R62, R66.reuse, R116 ;  /* 0x000000423e747223 */ /* 0x080fe20000000074 */
[----:B------:R-:W-:Y:S01]  /*14650*/  FFMA R66, R74, R66, R65 ;  /* 0x000000424a427223 */ /* 0x000fe20000000041 */
[C---:B------:R-:W-:Y:S01]  /*14660*/  FFMA R96, R52.reuse, R12, R96 ;  /* 0x0000000c34607223 */ /* 0x040fe20000000060 */
[----:B------:R-:W-:Y:S01]  /*14670*/  FFMA R98, R52, R8, R98 ;  /* 0x0000000834627223 */ /* 0x000fe20000000062 */
[----:B------:R-:W-:Y:S01]  /*14680*/  FFMA R65, R53, R45, R0 ;  /* 0x0000002d35417223 */ /* 0x000fe20000000000 */
[-C--:B------:R-:W-:Y:S01]  /*14690*/  FFMA R38, R15, R23.reuse, R38 ;  /* 0x000000170f267223 */ /* 0x080fe20000000026 */
[-C--:B------:R-:W-:Y:S01]  /*146a0*/  FFMA R60, R11, R23.reuse, R60 ;  /* 0x000000170b3c7223 */ /* 0x080fe2000000003c */
[----:B------:R-:W-:Y:S01]  /*146b0*/  FFMA R61, R47, R23, R22 ;  /* 0x000000172f3d7223 */ /* 0x000fe20000000016 */
[----:B------:R-:W-:Y:S01]  /*146c0*/  FFMA R5, R53, R57, R20 ;  /* 0x0000003935057223 */ /* 0x000fe20000000014 */
[-C--:B------:R-:W-:Y:S01]  /*146d0*/  FFMA R106, R71, R63.reuse, R106 ;  /* 0x0000003f476a7223 */ /* 0x080fe2000000006a */
[----:B------:R-:W-:Y:S01]  /*146e0*/  FFMA R116, R67, R63, R116 ;  /* 0x0000003f43747223 */ /* 0x000fe20000000074 */
        /* <DEDUP_REMOVED lines=21> */
[----:B------:R-:W-:Y:S01]  /*14840*/  FFMA R41, R41, R45, R114 ;  /* 0x0000002d29297223 */ /* 0x000fe20000000072 */
[----:B------:R-:W-:Y:S01]  /*14850*/  FFMA R79, R72, R68, R79 ;  /* 0x00000044484f7223 */ /* 0x000fe2000000004f */
[----:B------:R-:W-:Y:S01]  /*14860*/  FFMA R67, R67, R75, R66 ;  /* 0x0000004b43437223 */ /* 0x000fe20000000042 */
[----:B------:R-:W-:Y:S01]  /*14870*/  FFMA R66, R42, R10, R65 ;  /* 0x0000000a2a427223 */ /* 0x000fe20000000041 */
[----:B---3--:R-:W-:Y:S01]  /*14880*/  FFMA R106, R48, R56, R106 ;  /* 0x00000038306a7223 */ /* 0x008fe2000000006a */
[----:B------:R-:W-:Y:S01]  /*14890*/  FFMA R42, R42, R46, R41 ;  /* 0x0000002e2a2a7223 */ /* 0x000fe20000000029 */
[----:B------:R-:W-:Y:S01]  /*148a0*/  FFMA R79, R73, R69, R79 ;  /* 0x00000045494f7223 */ /* 0x000fe2000000004f */
[C---:B------:R-:W-:Y:S01]  /*148b0*/  FFMA R40, R48.reuse, R12, R7 ;  /* 0x0000000c30287223 */ /* 0x040fe20000000007 */
[C---:B------:R-:W-:Y:S01]  /*148c0*/  FFMA R116, R48.reuse, R44, R116 ;  /* 0x0000002c30747223 */ /* 0x040fe20000000074 */
[----:B------:R-:W-:Y:S01]  /*148d0*/  FFMA R108, R48, R8, R108 ;  /* 0x00000008306c7223 */ /* 0x000fe2000000006c */
[----:B------:R-:W-:Y:S01]  /*148e0*/  FFMA R7, R49, R57, R106 ;  /* 0x0000003931077223 */ /* 0x000fe2000000006a */
[-C--:B------:R-:W-:Y:S01]  /*148f0*/  FFMA R0, R15, R43.reuse, R0 ;  /* 0x0000002b0f007223 */ /* 0x080fe20000000000 */
[-C--:B------:R-:W-:Y:S01]  /*14900*/  FFMA R26, R59, R43.reuse, R26 ;  /* 0x0000002b3b1a7223 */ /* 0x080fe2000000001a */
[-C--:B------:R-:W-:Y:S01]  /*14910*/  FFMA R65, R47, R43.reuse, R42 ;  /* 0x0000002b2f417223 */ /* 0x080fe2000000002a */
[----:B------:R-:W-:Y:S01]  /*14920*/  FFMA R66, R11, R43, R66 ;  /* 0x0000002b0b427223 */ /* 0x000fe20000000042 */
        /* <DEDUP_REMOVED lines=10> */
[----:B------:R-:W-:Y:S01]  /*149d0*/  LDS.128 R128, [R80+0x500] ;  /* 0x0005000050807984 */ /* 0x000fe20000000c00 */
[-C--:B------:R-:W-:Y:S01]  /*149e0*/  FFMA R68, R15, R51.reuse, R68 ;  /* 0x000000330f447223 */ /* 0x080fe20000000044 */
[-C--:B------:R-:W-:Y:S01]  /*149f0*/  FFMA R70, R47, R51.reuse, R70 ;  /* 0x000000332f467223 */ /* 0x080fe20000000046 */
[----:B------:R-:W-:Y:S01]  /*14a00*/  FFMA R76, R11, R51, R76 ;  /* 0x000000330b4c7223 */ /* 0x000fe2000000004c */
[----:B------:R-:W3:Y:S01]  /*14a10*/  LDS.128 R40, [R2.X4+UR4+0x6700] ;  /* 0x0067000402287984 */ /* 0x000ee20008004c00 */
[C---:B--2---:R-:W-:Y:S01]  /*14a20*/  FFMA R117, R20.reuse, R8, R117 ;  /* 0x0000000814757223 */ /* 0x044fe20000000075 */
[C---:B------:R-:W-:Y:S01]  /*14a30*/  FFMA R121, R20.reuse, R44, R121 ;  /* 0x0000002c14797223 */ /* 0x040fe20000000079 */
[C---:B------:R-:W-:Y:S01]  /*14a40*/  FFMA R118, R20.reuse, R56, R118 ;  /* 0x0000003814767223 */ /* 0x040fe20000000076 */
[----:B------:R-:W2:Y:S01]  /*14a50*/  LDS.128 R124, [R80+0x300] ;  /* 0x00030000507c7984 */ /* 0x000ea20000000c00 */
        /* <DEDUP_REMOVED lines=11> */
[-C--:B------:R-:W-:Y:S01]  /*14b10*/  FFMA R77, R59, R23.reuse, R77 ;  /* 0x000000173b4d7223 */ /* 0x080fe2000000004d */
[-C--:B------:R-:W-:Y:S01]  /*14b20*/  FFMA R16, R15, R23.reuse, R7 ;  /* 0x000000170f107223 */ /* 0x080fe20000000007 */
[-C--:B------:R-:W-:Y:S01]  /*14b30*/  FFMA R78, R47, R23.reuse, R78 ;  /* 0x000000172f4e7223 */ /* 0x080fe2000000004e */
[----:B------:R-:W-:Y:S01]  /*14b40*/  FFMA R79, R11, R23, R79 ;  /* 0x000000170b4f7223 */ /* 0x000fe2000000004f */
[----:B------:R-:W-:Y:S01]  /*14b50*/  LDS.128 R72, [R80+0x510] ;  /* 0x0005100050487984 */ /* 0x000fe20000000c00 */
[C---:B-1----:R-:W-:Y:S01]  /*14b60*/  FFMA R25, R52.reuse, R12, R25 ;  /* 0x0000000c34197223 */ /* 0x042fe20000000019 */
[C---:B------:R-:W-:Y:S01]  /*14b70*/  FFMA R4, R52.reuse, R8, R4 ;  /* 0x0000000834047223 */ /* 0x040fe20000000004 */
[C---:B------:R-:W-:Y:S01]  /*14b80*/  FFMA R71, R52.reuse, R56, R71 ;  /* 0x0000003834477223 */ /* 0x040fe20000000047 */
[----:B------:R-:W1:Y:S01]  /*14b90*/  LDS.128 R20, [R2.X4+UR4+0x6710] ;  /* 0x0067100402147984 */ /* 0x000e620008004c00 */
[C---:B------:R-:W-:Y:S01]  /*14ba0*/  FFMA R25, R53.reuse, R13, R25 ;  /* 0x0000000d35197223 */ /* 0x040fe20000000019 */
[----:B------:R-:W-:Y:S01]  /*14bb0*/  FFMA R67, R52, R44, R67 ;  /* 0x0000002c34437223 */ /* 0x000fe20000000043 */
[C---:B------:R-:W-:Y:S01]  /*14bc0*/  FFMA R4, R53.reuse, R9, R4 ;  /* 0x0000000935047223 */ /* 0x040fe20000000004 */
[----:B------:R-:W1:Y:S01]  /*14bd0*/  LDS.128 R120, [R80+0x710] ;  /* 0x0007100050787984 */ /* 0x000e620000000c00 */
[C---:B------:R-:W-:Y:S01]  /*14be0*/  FFMA R71, R53.reuse, R57, R71 ;  /* 0x0000003935477223 */ /* 0x040fe20000000047 */
[C---:B------:R-:W-:Y:S01]  /*14bf0*/  FFMA R25, R54.reuse, R14, R25 ;  /* 0x0000000e36197223 */ /* 0x040fe20000000019 */
[----:B------:R-:W-:Y:S01]  /*14c00*/  FFMA R67, R53, R45, R67 ;  /* 0x0000002d35437223 */ /* 0x000fe20000000043 */
[----:B------:R-:W1:Y:S01]  /*14c10*/  LDS.128 R116, [R80+0x310] ;  /* 0x0003100050747984 */ /* 0x000e620000000c00 */
[C---:B------:R-:W-:Y:S01]  /*14c20*/  FFMA R10, R54.reuse, R10, R4 ;  /* 0x0000000a360a7223 */ /* 0x040fe20000000004 */
[C---:B------:R-:W-:Y:S01]  /*14c30*/  FFMA R71, R54.reuse, R58, R71 ;  /* 0x0000003a36477223 */ /* 0x040fe20000000047 */
[-C--:B------:R-:W-:Y:S01]  /*14c40*/  FFMA R4, R15, R55.reuse, R25 ;  /* 0x000000370f047223 */ /* 0x080fe20000000019 */
[----:B------:R-:W1:Y:S01]  /*14c50*/  LDS.128 R88, [R80+0x110] ;  /* 0x0001100050587984 */ /* 0x000e620000000c00 */
[----:B------:R-:W-:Y:S01]  /*14c60*/  FFMA R46, R54, R46, R67 ;  /* 0x0000002e362e7223 */ /* 0x000fe20000000043 */
[-C--:B------:R-:W-:Y:S01]  /*14c70*/  FFMA R59, R59, R55.reuse, R71 ;  /* 0x000000373b3b7223 */ /* 0x080fe20000000047 */
[-C--:B------:R-:W-:Y:S01]  /*14c80*/  FFMA R10, R11, R55.reuse, R10 ;  /* 0x000000370b0a7223 */ /* 0x080fe2000000000a */
[----:B------:R-:W-:Y:S01]  /*14c90*/  LDS.128 R12, [R2.X4+UR4+0x6720] ;  /* 0x00672004020c7984 */ /* 0x000fe20008004c00 */
[----:B------:R-:W-:Y:S01]  /*14ca0*/  FFMA R46, R47, R55, R46 ;  /* 0x000000372f2e7223 */ /* 0x000fe2000000002e */
[----:B---3--:R-:W-:-:S02]  /*14cb0*/  FFMA R59, R40, R128, R59 ;  /* 0x00000080283b7223 */ /* 0x008fc4000000003b */
[----:B------:R-:W3:Y:S01]  /*14cc0*/  LDS.128 R104, [R80+0x720] ;  /* 0x0007200050687984 */ /* 0x000ee20000000c00 */
[----:B--2---:R-:W-:-:S03]  /*14cd0*/  FFMA R7, R40, R124, R10 ;  /* 0x0000007c28077223 */ /* 0x004fc6000000000a */
[----:B------:R-:W2:Y:S01]  /*14ce0*/  LDS.128 R108, [R80+0x520] ;  /* 0x00052000506c7984 */ /* 0x000ea20000000c00 */
[C---:B----4-:R-:W-:Y:S01]  /*14cf0*/  FFMA R25, R40.reuse, R84, R4 ;  /* 0x0000005428197223 */ /* 0x050fe20000000004 */
[C---:B------:R-:W-:Y:S01]  /*14d00*/  FFMA R4, R41.reuse, R129, R59 ;  /* 0x0000008129047223 */ /* 0x040fe2000000003b */
[C---:B------:R-:W-:Y:S01]  /*14d10*/  FFMA R7, R41.reuse, R125, R7 ;  /* 0x0000007d29077223 */ /* 0x040fe20000000007 */
[----:B------:R-:W4:Y:S01]  /*14d20*/  LDS.128 R100, [R80+0x320] ;  /* 0x0003200050647984 */ /* 0x000f220000000c00 */
[----:B-----5:R-:W-:Y:S01]  /*14d30*/  FFMA R46, R40, R48, R46 ;  /* 0x00000030282e7223 */ /* 0x020fe2000000002e */
[C---:B------:R-:W-:Y:S01]  /*14d40*/  FFMA R25, R41.reuse, R85, R25 ;  /* 0x0000005529197223 */ /* 0x040fe20000000019 */
[C---:B------:R-:W-:Y:S01]  /*14d50*/  FFMA R4, R42.reuse, R130, R4 ;  /* 0x000000822a047223 */ /* 0x040fe20000000004 */
[----:B------:R-:W5:Y:S01]  /*14d60*/  LDS.128 R112, [R80+0x120] ;  /* 0x0001200050707984 */ /* 0x000f620000000c00 */
[----:B------:R-:W-:Y:S01]  /*14d70*/  FFMA R41, R41, R49, R46 ;  /* 0x0000003129297223 */ /* 0x000fe2000000002e */
        /* <DEDUP_REMOVED lines=8> */
[C---:B-1----:R-:W-:Y:S01]  /*14e00*/  FFMA R40, R20.reuse, R72, R4 ;  /* 0x0000004814287223 */ /* 0x042fe20000000004 */
[----:B------:R-:W-:Y:S01]  /*14e10*/  LDS.128 R52, [R2.X4+UR4+0x6520] ;  /* 0x0065200402347984 */ /* 0x000fe20008004c00 */
[----:B------:R-:W-:-:S03]  /*14e20*/  FFMA R25, R20, R120, R25 ;  /* 0x0000007814197223 */ /* 0x000fc60000000019 */
[----:B------:R-:W-:Y:S01]  /*14e30*/  LDS.128 R44, [R2.X4+UR4+0x6300] ;  /* 0x00630004022c7984 */ /* 0x000fe20008004c00 */
[C---:B------:R-:W-:Y:S01]  /*14e40*/  FFMA R4, R20.reuse, R116, R7 ;  /* 0x0000007414047223 */ /* 0x040fe20000000007 */
[C---:B------:R-:W-:Y:S02]  /*14e50*/  FFMA R7, R21.reuse, R121, R25 ;  /* 0x0000007915077223 */ /* 0x040fe40000000019 */
[----:B------:R-:W-:Y:S01]  /*14e60*/  LDS.128 R56, [R2.X4+UR4+0x6100] ;  /* 0x0061000402387984 */ /* 0x000fe20008004c00 */
        /* <DEDUP_REMOVED lines=13> */
[C---:B---3--:R-:W-:Y:S01]  /*14f40*/  FFMA R7, R12.reuse, R104, R7 ;  /* 0x000000680c077223 */ /* 0x048fe20000000007 */
[C---:B--2---:R-:W-:Y:S01]  /*14f50*/  FFMA R20, R12.reuse, R108, R20 ;  /* 0x0000006c0c147223 */ /* 0x044fe20000000014 */
[----:B------:R-:W-:Y:S01]  /*14f60*/  LDS.128 R92, [R80+0x130] ;  /* 0x00013000505c7984 */ /* 0x000fe20000000c00 */
[C---:B----4-:R-:W-:Y:S01]  /*14f70*/  FFMA R4, R12.reuse, R100, R4 ;  /* 0x000000640c047223 */ /* 0x050fe20000000004 */
[-C--:B------:R-:W-:Y:S01]  /*14f80*/  FFMA R7, R105, R13.reuse, R7 ;  /* 0x0000000d69077223 */ /* 0x080fe20000000007 */
[-C--:B------:R-:W-:Y:S01]  /*14f90*/  FFMA R23, R109, R13.reuse, R20 ;  /* 0x0000000d6d177223 */ /* 0x080fe20000000014 */
[----:B------:R-:W-:Y:S01]  /*14fa0*/  LDS.128 R96, [R80+0x530] ;  /* 0x0005300050607984 */ /* 0x000fe20000000c00 */
[----:B-----5:R-:W-:Y:S01]  /*14fb0*/  FFMA R12, R12, R112, R21 ;  /* 0x000000700c0c7223 */ /* 0x020fe20000000015 */
[-C--:B------:R-:W-:Y:S01]  /*14fc0*/  FFMA R4, R101, R13.reuse, R4 ;  /* 0x0000000d65047223 */ /* 0x080fe20000000004 */
[-C--:B------:R-:W-:Y:S01]  /*14fd0*/  FFMA R7, R106, R14.reuse, R7 ;  /* 0x0000000e6a077223 */ /* 0x080fe20000000007 */
[-C--:B------:R-:W-:Y:S01]  /*14fe0*/  FFMA R23, R110, R14.reuse, R23 ;  /* 0x0000000e6e177223 */ /* 0x080fe20000000017 */
        /* <DEDUP_REMOVED lines=43> */
[----:B------:R-:W-:Y:S01]  /*152a0*/  FFMA R12, R52, R100, R12 ;  /* 0x00000064340c7223 */ /* 0x000fe2000000000c */
[C---:B------:R-:W-:Y:S01]  /*152b0*/  FFMA R20, R44.reuse, R124, R76 ;  /* 0x0000007c2c147223 */ /* 0x040fe2000000004c */
[-C--:B------:R-:W-:Y:S01]  /*152c0*/  FFMA R16, R105, R53.reuse, R13 ;  /* 0x0000003569107223 */ /* 0x080fe2000000000d */
[-C--:B------:R-:W-:Y:S01]  /*152d0*/  FFMA R13, R113, R53.reuse, R41 ;  /* 0x00000035710d7223 */ /* 0x080fe20000000029 */
[----:B------:R-:W-:Y:S01]  /*152e0*/  FFMA R22, R101, R53, R12 ;  /* 0x0000003565167223 */ /* 0x000fe2000000000c */
[----:B------:R-:W2:Y:S01]  /*152f0*/  LDS.128 R40, [R2.X4+UR4+0x6320] ;  /* 0x0063200402287984 */ /* 0x000ea20008004c00 */
[----:B------:R-:W-:Y:S01]  /*15300*/  FFMA R12, R44, R128, R69 ;  /* 0x000000802c0c7223 */ /* 0x000fe20000000045 */
[----:B------:R-:W-:Y:S01]  /*15310*/  FFMA R15, R52, R108, R15 ;  /* 0x0000006c340f7223 */ /* 0x000fe2000000000f */
[----:B------:R-:W-:Y:S01]  /*15320*/  FFMA R70, R44, R48, R70 ;  /* 0x000000302c467223 */ /* 0x000fe20000000046 */
        /* <DEDUP_REMOVED lines=21> */
[----:B------:R-:W3:Y:S01]  /*15480*/  LDS.128 R52, [R2.X4+UR4+0x6110] ;  /* 0x0061100402347984 */ /* 0x000ee20008004c00 */
        /* <DEDUP_REMOVED lines=118> */
[----:B------:R-:W-:Y:S04]  /*15bf0*/  LDS.128 R76, [R80+0x330] ;  /* 0x00033000504c7984 */ /* 0x000fe80000000c00 */
[----:B------:R-:W-:Y:S04]  /*15c00*/  LDS.128 R68, [R80+0x730] ;  /* 0x0007300050447984 */ /* 0x000fe80000000c00 */
[----:B------:R-:W-:Y:S01]  /*15c10*/  LDS.128 R64, [R80+0x740] ;  /* 0x0007400050407984 */ /* 0x000fe20000000c00 */
[C---:B-1----:R-:W-:Y:S01]  /*15c20*/  FFMA R38, R44.reuse, R84, R38 ;  /* 0x000000542c267223 */ /* 0x042fe20000000026 */
        /* <DEDUP_REMOVED lines=37> */
[----:B------:R-:W-:Y:S01]  /*15e80*/  FFMA R40, R42, R122, R40 ;  /* 0x0000007a2a287223 */ /* 0x000fe20000000028 */
[----:B------:R-:W-:Y:S01]  /*15e90*/  FFMA R21, R102, R54, R5 ;  /* 0x0000003666157223 */ /* 0x000fe20000000005 */
[----:B------:R-:W-:Y:S01]  /*15ea0*/  FFMA R42, R42, R74, R41 ;  /* 0x0000004a2a2a7223 */ /* 0x000fe20000000029 */
[-C--:B------:R-:W-:Y:S01]  /*15eb0*/  FFMA R5, R111, R55.reuse, R12 ;  /* 0x000000376f057223 */ /* 0x080fe2000000000c */
[----:B------:R-:W-:Y:S01]  /*15ec0*/  FFMA R12, R115, R55, R58 ;  /* 0x00000037730c7223 */ /* 0x000fe2000000003a */
[----:B------:R-:W-:Y:S01]  /*15ed0*/  LDS.128 R60, [R80+0x340] ;  /* 0x00034000503c7984 */ /* 0x000fe20000000c00 */
[C---:B------:R-:W-:Y:S01]  /*15ee0*/  FFMA R40, R43.reuse, R123, R40 ;  /* 0x0000007b2b287223 */ /* 0x040fe20000000028 */
[C---:B------:R-:W-:Y:S01]  /*15ef0*/  FFMA R42, R43.reuse, R75, R42 ;  /* 0x0000004b2b2a7223 */ /* 0x040fe2000000002a */
[C---:B------:R-:W-:Y:S01]  /*15f00*/  FFMA R39, R43.reuse, R91, R39 ;  /* 0x0000005b2b277223 */ /* 0x040fe20000000027 */
[----:B------:R-:W2:Y:S01]  /*15f10*/  LDS.128 R56, [R80+0x140] ;  /* 0x0001400050387984 */ /* 0x000ea20000000c00 */
        /* <DEDUP_REMOVED lines=8> */
[----:B------:R-:W3:Y:S01]  /*15fa0*/  LDS.128 R52, [R80+0x540] ;  /* 0x0005400050347984 */ /* 0x000ee20000000c00 */
[C---:B------:R-:W-:Y:S01]  /*15fb0*/  FFMA R39, R133.reuse, R109, R42 ;  /* 0x0000006d85277223 */ /* 0x040fe2000000002a */
[C---:B------:R-:W-:Y:S01]  /*15fc0*/  FFMA R38, R133.reuse, R113, R41 ;  /* 0x0000007185267223 */ /* 0x040fe20000000029 */
[----:B------:R-:W-:Y:S01]  /*15fd0*/  FFMA R133, R133, R101, R132 ;  /* 0x0000006585857223 */ /* 0x000fe20000000084 */
[----:B------:R-:W4:Y:S01]  /*15fe0*/  LDS.128 R40, [R2.X4+UR4+0x4300] ;  /* 0x0043000402287984 */ /* 0x000f220008004c00 */
        /* <DEDUP_REMOVED lines=28> */
[----:B------:R-:W-:-:S02]  /*161b0*/  FFMA R81, R137, R65, R44 ;  /* 0x0000004189517223 */ /* 0x000fc4000000002c */
[C---:B------:R-:W-:Y:S01]  /*161c0*/  FFMA R82, R137.reuse, R57, R38 ;  /* 0x0000003989527223 */ /* 0x040fe20000000026 */
[----:B------:R-:W-:Y:S01]  /*161d0*/  FFMA R38, R137, R61, R45 ;  /* 0x0000003d89267223 */ /* 0x000fe2000000002d */
[-C--:B------:R-:W-:Y:S01]  /*161e0*/  FFMA R81, R66, R138.reuse, R81 ;  /* 0x0000008a42517223 */ /* 0x080fe20000000051 */
[----:B------:R-:W2:Y:S01]  /*161f0*/  LDS.128 R44, [R2.X4+UR4+0x4320] ;  /* 0x00432004022c7984 */ /* 0x000ea20008004c00 */
[----:B------:R-:W-:Y:S01]  /*16200*/  FFMA R82, R58, R138, R82 ;  /* 0x0000008a3a527223 */ /* 0x000fe20000000052 */
[----:B---3--:R-:W-:Y:S01]  /*16210*/  FFMA R39, R136, R52, R39 ;  /* 0x0000003488277223 */ /* 0x008fe20000000027 */
[----:B------:R-:W-:Y:S01]  /*16220*/  FFMA R38, R62, R138, R38 ;  /* 0x0000008a3e267223 */ /* 0x000fe20000000026 */
[-C--:B------:R-:W-:Y:S01]  /*16230*/  FFMA R81, R67, R139.reuse, R81 ;  /* 0x0000008b43517223 */ /* 0x080fe20000000051 */
[----:B------:R-:W-:Y:S01]  /*16240*/  FFMA R82, R59, R139, R82 ;  /* 0x0000008b3b527223 */ /* 0x000fe20000000052 */
[C---:B----4-:R-:W-:Y:S01]  /*16250*/  FFMA R141, R40.reuse, R84, R141 ;  /* 0x00000054288d7223 */ /* 0x050fe2000000008d */
        /* <DEDUP_REMOVED lines=10> */
[-C--:B------:R-:W-:Y:S01]  /*16300*/  FFMA R39, R55, R139.reuse, R39 ;  /* 0x0000008b37277223 */ /* 0x080fe20000000027 */
[----:B------:R-:W-:Y:S01]  /*16310*/  FFMA R38, R63, R139, R38 ;  /* 0x0000008b3f267223 */ /* 0x000fe20000000026 */
        /* <DEDUP_REMOVED lines=313> */
[----:B------:R-:W-:-:S02]  /*176b0*/  FFMA R159, R47, R71, R159 ;  /* 0x000000472f9f7223 */ /* 0x000fc4000000009f */
        /* <DEDUP_REMOVED lines=84> */
[----:B------:R-:W-:-:S02]  /*17c00*/  FFMA R155, R139, R71, R155 ;  /* 0x000000478b9b7223 */ /* 0x000fc4000000009b */
[C---:B---3--:R-:W-:Y:S01]  /*17c10*/  FFMA R136, R40.reuse, R56, R136 ;  /* 0x0000003828887223 */ /* 0x048fe20000000088 */
        /* <DEDUP_REMOVED lines=84> */
[----:B--2---:R-:W-:-:S02]  /*18160*/  FFMA R36, R132, R52, R36 ;  /* 0x0000003484247223 */ /* 0x004fc40000000024 */
        /* <DEDUP_REMOVED lines=100> */
[----:B------:R-:W-:-:S02]  /*187b0*/  FFMA R167, R47, R59, R167 ;  /* 0x0000003b2fa77223 */ /* 0x000fc400000000a7 */
[----:B------:R-:W4:Y:S01]  /*187c0*/  LDS.128 R44, [R2.X4+UR4+0x520] ;  /* 0x00052004022c7984 */ /* 0x000f220008004c00 */
        /* <DEDUP_REMOVED lines=10> */
[----:B---3--:R-:W-:Y:S01]  /*18870*/  FFMA R18, R40, R84, R18 ;  /* 0x0000005428127223 */ /* 0x008fe20000000012 */
[----:B------:R-:W-:Y:S01]  /*18880*/  FFMA R144, R138, R126, R144 ;  /* 0x0000007e8a907223 */ /* 0x000fe20000000090 */
[C---:B------:R-:W-:Y:S01]  /*18890*/  FFMA R27, R40.reuse, R128, R27 ;  /* 0x00000080281b7223 */ /* 0x040fe2000000001b */
[----:B------:R-:W-:Y:S01]  /*188a0*/  FFMA R31, R40, R48, R31 ;  /* 0x00000030281f7223 */ /* 0x000fe2000000001f */
[----:B------:R-:W-:Y:S01]  /*188b0*/  FFMA R138, R138, R50, R24 ;  /* 0x000000328a8a7223 */ /* 0x000fe20000000018 */
[----:B------:R-:W-:Y:S01]  /*188c0*/  FFMA R33, R40, R124, R33 ;  /* 0x0000007c28217223 */ /* 0x000fe20000000021 */
        /* <DEDUP_REMOVED lines=61> */
[----:B------:R-:W-:Y:S01]  /*18ca0*/  FFMA R143, R87, R139, R143 ;  /* 0x0000008b578f7223 */ /* 0x000fe2000000008f */
        /* <DEDUP_REMOVED lines=15> */
[----:B------:R-:W-:Y:S01]  /*18da0*/  FFMA R138, R42, R58, R138 ;  /* 0x0000003a2a8a7223 */ /* 0x000fe2000000008a */
        /* <DEDUP_REMOVED lines=35> */
[----:B------:R-:W2:Y:S01]  /*18fe0*/  LDS.128 R40, [R2.X4+UR4+0x340] ;  /* 0x0003400402287984 */ /* 0x000ea20008004c00 */
        /* <DEDUP_REMOVED lines=34> */
[C---:B------:R-:W-:Y:S01]  /*19210*/  FFMA R28, R31.reuse, R99, R28 ;  /* 0x000000631f1c7223 */ /* 0x040fe2000000001c */
[----:B------:R-:W-:Y:S01]  /*19220*/  FFMA R27, R30, R94, R27 ;  /* 0x0000005e1e1b7223 */ /* 0x000fe2000000001b */
[C---:B------:R-:W-:Y:S01]  /*19230*/  FFMA R6, R31.reuse, R71, R6 ;  /* 0x000000471f067223 */ /* 0x040fe20000000006 */
[C---:B------:R-:W-:Y:S01]  /*19240*/  FFMA R29, R31.reuse, R79, R29 ;  /* 0x0000004f1f1d7223 */ /* 0x040fe2000000001d */
[----:B------:R-:W-:Y:S01]  /*19250*/  LDS.128 R132, [R2.X4+UR4+0x43f0] ;  /* 0x0043f00402847984 */ /* 0x000fe20008004c00 */
[C---:B--2---:R-:W-:Y:S01]  /*19260*/  FFMA R28, R40.reuse, R52, R28 ;  /* 0x00000034281c7223 */ /* 0x044fe2000000001c */
        /* <DEDUP_REMOVED lines=18> */
[-C--:B------:R-:W-:Y:S01]  /*19390*/  FFMA R24, R73, R45.reuse, R24 ;  /* 0x0000002d49187223 */ /* 0x080fe20000000018 */
[----:B------:R-:W-:Y:S01]  /*193a0*/  FFMA R139, R89, R45, R139 ;  /* 0x0000002d598b7223 */ /* 0x000fe2000000008b */
[----:B------:R-:W-:Y:S01]  /*193b0*/  FFMA R143, R45, R121, R143 ;  /* 0x000000792d8f7223 */ /* 0x000fe2000000008f */
[----:B------:R-:W-:Y:S01]  /*193c0*/  FFMA R144, R117, R45, R144 ;  /* 0x0000002d75907223 */ /* 0x000fe20000000090 */
[----:B------:R-:W-:Y:S01]  /*193d0*/  FFMA R24, R74, R46, R24 ;  /* 0x0000002e4a187223 */ /* 0x000fe20000000018 */
[C---:B------:R-:W-:Y:S01]  /*193e0*/  FFMA R49, R43.reuse, R67, R49 ;  /* 0x000000432b317223 */ /* 0x040fe20000000031 */
[C---:B------:R-:W-:Y:S01]  /*193f0*/  FFMA R50, R43.reuse, R63, R50 ;  /* 0x0000003f2b327223 */ /* 0x040fe20000000032 */
[----:B------:R-:W-:Y:S01]  /*19400*/  FFMA R51, R43, R59, R51 ;  /* 0x0000003b2b337223 */ /* 0x000fe20000000033 */
[----:B------:R-:W-:Y:S01]  /*19410*/  FFMA R139, R46, R90, R139 ;  /* 0x0000005a2e8b7223 */ /* 0x000fe2000000008b */
[-C--:B------:R-:W-:Y:S01]  /*19420*/  FFMA R143, R122, R46.reuse, R143 ;  /* 0x0000002e7a8f7223 */ /* 0x080fe2000000008f */
[----:B------:R-:W1:Y:S01]  /*19430*/  LDS.128 R40, [R2.X4+UR4+0x140] ;  /* 0x0001400402287984 */ /* 0x000e620008004c00 */
[----:B------:R-:W-:Y:S01]  /*19440*/  FFMA R144, R118, R46, R144 ;  /* 0x0000002e76907223 */ /* 0x000fe20000000090 */
[-C--:B------:R-:W-:Y:S01]  /*19450*/  FFMA R24, R75, R47.reuse, R24 ;  /* 0x0000002f4b187223 */ /* 0x080fe20000000018 */
[-C--:B------:R-:W-:Y:S01]  /*19460*/  FFMA R139, R91, R47.reuse, R139 ;  /* 0x0000002f5b8b7223 */ /* 0x080fe2000000008b */
[-C--:B------:R-:W-:Y:S01]  /*19470*/  FFMA R143, R123, R47.reuse, R143 ;  /* 0x0000002f7b8f7223 */ /* 0x080fe2000000008f */
[----:B------:R-:W-:Y:S01]  /*19480*/  FFMA R144, R119, R47, R144 ;  /* 0x0000002f77907223 */ /* 0x000fe20000000090 */
[-C--:B---3--:R-:W-:Y:S01]  /*19490*/  FFMA R24, R108, R32.reuse, R24 ;  /* 0x000000206c187223 */ /* 0x088fe20000000018 */
[-C--:B------:R-:W-:Y:S01]  /*194a0*/  FFMA R139, R112, R32.reuse, R139 ;  /* 0x00000020708b7223 */ /* 0x080fe2000000008b */
[----:B------:R-:W-:Y:S01]  /*194b0*/  FFMA R143, R104, R32, R143 ;  /* 0x00000020688f7223 */ /* 0x000fe2000000008f */
[----:B------:R-:W-:Y:S01]  /*194c0*/  FFMA R144, R32, R100, R144 ;  /* 0x0000006420907223 */ /* 0x000fe20000000090 */
[----:B------:R-:W-:Y:S01]  /*194d0*/  FFMA R24, R33, R109, R24 ;  /* 0x0000006d21187223 */ /* 0x000fe20000000018 */
[-C--:B------:R-:W-:Y:S01]  /*194e0*/  FFMA R139, R113, R33.reuse, R139 ;  /* 0x00000021718b7223 */ /* 0x080fe2000000008b */
[-C--:B------:R-:W-:Y:S01]  /*194f0*/  FFMA R143, R105, R33.reuse, R143 ;  /* 0x00000021698f7223 */ /* 0x080fe2000000008f */
[----:B------:R-:W-:Y:S01]  /*19500*/  FFMA R144, R101, R33, R144 ;  /* 0x0000002165907223 */ /* 0x000fe20000000090 */
[----:B------:R-:W-:Y:S01]  /*19510*/  FFMA R24, R110, R34, R24 ;  /* 0x000000226e187223 */ /* 0x000fe20000000018 */
[----:B------:R-:W-:Y:S01]  /*19520*/  FFMA R139, R34, R114, R139 ;  /* 0x00000072228b7223 */ /* 0x000fe2000000008b */
[-C--:B------:R-:W-:Y:S01]  /*19530*/  FFMA R143, R106, R34.reuse, R143 ;  /* 0x000000226a8f7223 */ /* 0x080fe2000000008f */
[----:B------:R-:W3:Y:S01]  /*19540*/  LDS.128 R44, [R2.X4+UR4+0x4730] ;  /* 0x00473004022c7984 */ /* 0x000ee20008004c00 */
[----:B------:R-:W-:Y:S01]  /*19550*/  FFMA R144, R102, R34, R144 ;  /* 0x0000002266907223 */ /* 0x000fe20000000090 */
[----:B------:R-:W-:Y:S01]  /*19560*/  FFMA R24, R111, R35, R24 ;  /* 0x000000236f187223 */ /* 0x000fe20000000018 */
[----:B------:R-:W-:Y:S01]  /*19570*/  FFMA R143, R35, R107, R143 ;  /* 0x0000006b238f7223 */ /* 0x000fe2000000008f */
[-C--:B------:R-:W-:Y:S01]  /*19580*/  FFMA R139, R115, R35.reuse, R139 ;  /* 0x00000023738b7223 */ /* 0x080fe2000000008b */
[----:B------:R-:W-:Y:S01]  /*19590*/  FFMA R144, R103, R35, R144 ;  /* 0x0000002367907223 */ /* 0x000fe20000000090 */
[-C--:B--2---:R-:W-:Y:S01]  /*195a0*/  FFMA R6, R96, R28.reuse, R24 ;  /* 0x0000001c60067223 */ /* 0x084fe20000000018 */
[-C--:B------:R-:W-:Y:S01]  /*195b0*/  FFMA R24, R68, R28.reuse, R143 ;  /* 0x0000001c44187223 */ /* 0x080fe2000000008f */
[----:B------:R-:W-:Y:S01]  /*195c0*/  FFMA R27, R92, R28, R139 ;  /* 0x0000001c5c1b7223 */ /* 0x000fe2000000008b */
[----:B------:R-:W-:Y:S01]  /*195d0*/  FFMA R144, R28, R76, R144 ;  /* 0x0000004c1c907223 */ /* 0x000fe20000000090 */
[----:B------:R-:W-:Y:S01]  /*195e0*/  FFMA R6, R29, R97, R6 ;  /* 0x000000611d067223 */ /* 0x000fe20000000006 */
[-C--:B------:R-:W-:Y:S01]  /*195f0*/  FFMA R24, R69, R29.reuse, R24 ;  /* 0x0000001d45187223 */ /* 0x080fe20000000018 */
[-C--:B------:R-:W-:Y:S01]  /*19600*/  FFMA R27, R93, R29.reuse, R27 ;  /* 0x0000001d5d1b7223 */ /* 0x080fe2000000001b */
[----:B------:R-:W-:Y:S01]  /*19610*/  FFMA R29, R77, R29, R144 ;  /* 0x0000001d4d1d7223 */ /* 0x000fe20000000090 */
[----:B------:R-:W2:Y:S01]  /*19620*/  LDS.128 R32, [R2.X4+UR4+0x6130] ;  /* 0x0061300402207984 */ /* 0x000ea20008004c00 */
[-C--:B------:R-:W-:Y:S01]  /*19630*/  FFMA R6, R98, R30.reuse, R6 ;  /* 0x0000001e62067223 */ /* 0x080fe20000000006 */
[-C--:B------:R-:W-:Y:S01]  /*19640*/  FFMA R24, R70, R30.reuse, R24 ;  /* 0x0000001e46187223 */ /* 0x080fe20000000018 */
[----:B------:R-:W-:Y:S01]  /*19650*/  FFMA R29, R78, R30, R29 ;  /* 0x0000001e4e1d7223 */ /* 0x000fe2000000001d */
[----:B------:R-:W-:Y:S01]  /*19660*/  FFMA R27, R30, R94, R27 ;  /* 0x0000005e1e1b7223 */ /* 0x000fe2000000001b */
[----:B------:R-:W-:Y:S01]  /*19670*/  FFMA R6, R99, R31, R6 ;  /* 0x0000001f63067223 */ /* 0x000fe20000000006 */
[----:B------:R-:W-:Y:S01]  /*19680*/  FFMA R24, R31, R71, R24 ;  /* 0x000000471f187223 */ /* 0x000fe20000000018 */
[-C--:B------:R-:W-:Y:S01]  /*19690*/  FFMA R29, R79, R31.reuse, R29 ;  /* 0x0000001f4f1d7223 */ /* 0x080fe2000000001d */
[----:B------:R-:W-:Y:S01]  /*196a0*/  FFMA R27, R95, R31, R27 ;  /* 0x0000001f5f1b7223 */ /* 0x000fe2000000001b */
[-C--:B-1----:R-:W-:Y:S01]  /*196b0*/  FFMA R6, R52, R40.reuse, R6 ;  /* 0x0000002834067223 */ /* 0x082fe20000000006 */
[----:B------:R-:W-:Y:S01]  /*196c0*/  FFMA R24, R64, R40, R24 ;  /* 0x0000002840187223 */ /* 0x000fe20000000018 */
[----:B------:R-:W-:Y:S01]  /*196d0*/  FFMA R29, R40, R60, R29 ;  /* 0x0000003c281d7223 */ /* 0x000fe2000000001d */
[----:B------:R-:W-:Y:S01]  /*196e0*/  FFMA R27, R56, R40, R27 ;  /* 0x00000028381b7223 */ /* 0x000fe2000000001b */
[----:B------:R-:W-:Y:S01]  /*196f0*/  FFMA R73, R41, R53, R6 ;  /* 0x0000003529497223 */ /* 0x000fe20000000006 */
[-C--:B------:R-:W-:Y:S01]  /*19700*/  FFMA R72, R65, R41.reuse, R24 ;  /* 0x0000002941487223 */ /* 0x080fe20000000018 */
[-C--:B------:R-:W-:Y:S01]  /*19710*/  FFMA R74, R61, R41.reuse, R29 ;  /* 0x000000293d4a7223 */ /* 0x080fe2000000001d */
[----:B------:R-:W-:Y:S01]  /*19720*/  FFMA R75, R57, R41, R27 ;  /* 0x00000029394b7223 */ /* 0x000fe2000000001b */
[----:B------:R-:W1:Y:S01]  /*19730*/  LDS.128 R28, [R2.X4+UR4+0x6330] ;  /* 0x00633004021c7984 */ /* 0x000e620008004c00 */
[-C--:B------:R-:W-:Y:S01]  /*19740*/  FFMA R72, R66, R42.reuse, R72 ;  /* 0x0000002a42487223 */ /* 0x080fe20000000048 */
[-C--:B------:R-:W-:Y:S01]  /*19750*/  FFMA R73, R54, R42.reuse, R73 ;  /* 0x0000002a36497223 */ /* 0x080fe20000000049 */
[----:B------:R-:W-:Y:S01]  /*19760*/  FFMA R74, R62, R42, R74 ;  /* 0x0000002a3e4a7223 */ /* 0x000fe2000000004a */
[----:B------:R-:W-:Y:S01]  /*19770*/  FFMA R75, R42, R58, R75 ;  /* 0x0000003a2a4b7223 */ /* 0x000fe2000000004b */
[----:B------:R-:W-:Y:S01]  /*19780*/  FFMA R72, R43, R67, R72 ;  /* 0x000000432b487223 */ /* 0x000fe20000000048 */
        /* <DEDUP_REMOVED lines=19> */
[----:B------:R-:W3:Y:S01]  /*198c0*/  LDS.128 R40, [R2.X4+UR4+0x6530] ;  /* 0x0065300402287984 */ /* 0x000ee20008004c00 */
[C---:B--2---:R-:W-:Y:S01]  /*198d0*/  FFMA R5, R32.reuse, R68, R0 ;  /* 0x0000004420057223 */ /* 0x044fe20000000000 */
[C---:B------:R-:W-:Y:S01]  /*198e0*/  FFMA R0, R32.reuse, R96, R20 ;  /* 0x0000006020007223 */ /* 0x040fe20000000014 */
[C---:B------:R-:W-:Y:S01]  /*198f0*/  FFMA R20, R32.reuse, R76, R26 ;  /* 0x0000004c20147223 */ /* 0x040fe2000000001a */
[----:B------:R-:W2:Y:S01]  /*19900*/  LDS.128 R44, [R2.X4+UR4+0x6730] ;  /* 0x00673004022c7984 */ /* 0x000ea20008004c00 */
        /* <DEDUP_REMOVED lines=14> */
[-C--:B------:R-:W-:Y:S01]  /*199f0*/  FFMA R28, R69, R29.reuse, R11 ;  /* 0x0000001d451c7223 */ /* 0x080fe2000000000b */
[-C--:B------:R-:W-:Y:S01]  /*19a00*/  FFMA R5, R97, R29.reuse, R5 ;  /* 0x0000001d61057223 */ /* 0x080fe20000000005 */
[----:B------:R-:W1:Y:S01]  /*19a10*/  LDS.128 R8, [R2.X4+UR4+0x4740] ;  /* 0x0047400402087984 */ /* 0x000e620008004c00 */
[-C--:B------:R-:W-:Y:S01]  /*19a20*/  FFMA R21, R77, R29.reuse, R21 ;  /* 0x0000001d4d157223 */ /* 0x080fe20000000015 */
[----:B------:R-:W-:Y:S01]  /*19a30*/  FFMA R0, R93, R29, R0 ;  /* 0x0000001d5d007223 */ /* 0x000fe20000000000 */
[-C--:B------:R-:W-:Y:S01]  /*19a40*/  FFMA R28, R70, R30.reuse, R28 ;  /* 0x0000001e461c7223 */ /* 0x080fe2000000001c */
[----:B------:R-:W4:Y:S01]  /*19a50*/  LDS.128 R24, [R2.X4+UR4+0x6140] ;  /* 0x0061400402187984 */ /* 0x000f220008004c00 */
[-C--:B------:R-:W-:Y:S01]  /*19a60*/  FFMA R29, R98, R30.reuse, R5 ;  /* 0x0000001e621d7223 */ /* 0x080fe20000000005 */
[-C--:B------:R-:W-:Y:S01]  /*19a70*/  FFMA R21, R78, R30.reuse, R21 ;  /* 0x0000001e4e157223 */ /* 0x080fe20000000015 */
[----:B------:R-:W-:Y:S01]  /*19a80*/  FFMA R30, R94, R30, R0 ;  /* 0x0000001e5e1e7223 */ /* 0x000fe20000000000 */
[-C--:B------:R-:W-:Y:S01]  /*19a90*/  FFMA R32, R99, R35.reuse, R32 ;  /* 0x0000002363207223 */ /* 0x080fe20000000020 */
[-C--:B------:R-:W-:Y:S01]  /*19aa0*/  FFMA R20, R79, R35.reuse, R20 ;  /* 0x000000234f147223 */ /* 0x080fe20000000014 */
        /* <DEDUP_REMOVED lines=17> */
[-C--:B------:R-:W-:Y:S01]  /*19bc0*/  FFMA R77, R77, R45.reuse, R14 ;  /* 0x0000002d4d4d7223 */ /* 0x080fe2000000000e */
[-C--:B------:R-:W-:Y:S01]  /*19bd0*/  FFMA R23, R97, R45.reuse, R23 ;  /* 0x0000002d61177223 */ /* 0x080fe20000000017 */
[----:B------:R-:W-:Y:S01]  /*19be0*/  FFMA R45, R93, R45, R4 ;  /* 0x0000002d5d2d7223 */ /* 0x000fe20000000004 */
[-C--:B------:R-:W-:Y:S01]  /*19bf0*/  FFMA R70, R70, R46.reuse, R7 ;  /* 0x0000002e46467223 */ /* 0x080fe20000000007 */
[-C--:B------:R-:W-:Y:S01]  /*19c00*/  FFMA R84, R97, R41.reuse, R15 ;  /* 0x0000002961547223 */ /* 0x080fe2000000000f */
[----:B------:R-:W2:Y:S01]  /*19c10*/  LDS.128 R4, [R2.X4+UR4+0x6340] ;  /* 0x0063400402047984 */ /* 0x000ea20008004c00 */
[----:B------:R-:W-:Y:S01]  /*19c20*/  FFMA R85, R93, R41, R13 ;  /* 0x000000295d557223 */ /* 0x000fe2000000000d */
        /* <DEDUP_REMOVED lines=14> */
[----:B------:R-:W1:Y:S01]  /*19d10*/  LDS.128 R12, [R2.X4+UR4+0x6540] ;  /* 0x00654004020c7984 */ /* 0x000e620008004c00 */
[C---:B----4-:R-:W-:Y:S01]  /*19d20*/  FFMA R32, R24.reuse, R52, R32 ;  /* 0x0000003418207223 */ /* 0x050fe20000000020 */
[-C--:B------:R-:W-:Y:S01]  /*19d30*/  FFMA R119, R55, R11.reuse, R8 ;  /* 0x0000000b37777223 */ /* 0x080fe20000000008 */
[-C--:B------:R-:W-:Y:S01]  /*19d40*/  FFMA R129, R63, R11.reuse, R10 ;  /* 0x0000000b3f817223 */ /* 0x080fe2000000000a */
[C---:B------:R-:W-:Y:S01]  /*19d50*/  FFMA R10, R24.reuse, R64, R33 ;  /* 0x00000040180a7223 */ /* 0x040fe20000000021 */
[C---:B------:R-:W-:Y:S01]  /*19d60*/  FFMA R8, R24.reuse, R56, R35 ;  /* 0x0000003818087223 */ /* 0x040fe20000000023 */
[-C--:B------:R-:W-:Y:S01]  /*19d70*/  FFMA R118, R67, R11.reuse, R118 ;  /* 0x0000000b43767223 */ /* 0x080fe20000000076 */
        /* <DEDUP_REMOVED lines=9> */
[----:B------:R-:W3:Y:S01]  /*19e10*/  LDS.128 R8, [R2.X4+UR4+0x6740] ;  /* 0x0067400402087984 */ /* 0x000ee20008004c00 */
[-C--:B------:R-:W-:Y:S01]  /*19e20*/  FFMA R0, R78, R42.reuse, R0 ;  /* 0x0000002a4e007223 */ /* 0x080fe20000000000 */
[----:B------:R-:W-:Y:S01]  /*19e30*/  FFMA R85, R94, R42, R85 ;  /* 0x0000002a5e557223 */ /* 0x000fe20000000055 */
[-C--:B------:R-:W-:Y:S01]  /*19e40*/  FFMA R103, R67, R27.reuse, R24 ;  /* 0x0000001b43677223 */ /* 0x080fe20000000018 */
[----:B------:R-:W-:Y:S01]  /*19e50*/  FFMA R117, R59, R27, R20 ;  /* 0x0000001b3b757223 */ /* 0x000fe20000000014 */
[C---:B------:R-:W-:Y:S01]  /*19e60*/  FFMA R84, R99.reuse, R43, R84 ;  /* 0x0000002b63547223 */ /* 0x040fe20000000054 */
[----:B------:R-:W-:Y:S01]  /*19e70*/  FFMA R68, R99, R47, R68 ;  /* 0x0000002f63447223 */ /* 0x000fe20000000044 */
[----:B------:R-:W-:Y:S01]  /*19e80*/  FFMA R115, R55, R27, R22 ;  /* 0x0000001b37737223 */ /* 0x000fe20000000016 */
[C---:B--2---:R-:W-:Y:S01]  /*19e90*/  FFMA R28, R4.reuse, R64, R28 ;  /* 0x00000040041c7223 */ /* 0x044fe2000000001c */
[C---:B------:R-:W-:Y:S01]  /*19ea0*/  FFMA R20, R4.reuse, R56, R31 ;  /* 0x0000003804147223 */ /* 0x040fe2000000001f */
[C---:B------:R-:W-:Y:S01]  /*19eb0*/  FFMA R24, R4.reuse, R52, R29 ;  /* 0x0000003404187223 */ /* 0x040fe2000000001d */
[-C--:B------:R-:W-:Y:S01]  /*19ec0*/  FFMA R16, R71, R43.reuse, R16 ;  /* 0x0000002b47107223 */ /* 0x080fe20000000010 */
[-C--:B------:R-:W-:Y:S01]  /*19ed0*/  FFMA R0, R79, R43.reuse, R0 ;  /* 0x0000002b4f007223 */ /* 0x080fe20000000000 */
[----:B------:R-:W-:Y:S01]  /*19ee0*/  FFMA R85, R95, R43, R85 ;  /* 0x0000002b5f557223 */ /* 0x000fe20000000055 */
[----:B------:R-:W-:Y:S01]  /*19ef0*/  FFMA R22, R4, R60, R21 ;  /* 0x0000003c04167223 */ /* 0x000fe20000000015 */
[-C--:B------:R-:W-:Y:S01]  /*19f00*/  FFMA R99, R65, R5.reuse, R28 ;  /* 0x0000000541637223 */ /* 0x080fe2000000001c */
[-C--:B------:R-:W-:Y:S01]  /*19f10*/  FFMA R23, R57, R5.reuse, R20 ;  /* 0x0000000539177223 */ /* 0x080fe20000000014 */
[-C--:B------:R-:W-:Y:S01]  /*19f20*/  FFMA R21, R53, R5.reuse, R24 ;  /* 0x0000000535157223 */ /* 0x080fe20000000018 */
[----:B------:R-:W-:Y:S01]  /*19f30*/  LDS.128 R40, [R2.X4+UR4+0x150] ;  /* 0x0001500402287984 */ /* 0x000fe20008004c00 */
[----:B------:R-:W-:Y:S01]  /*19f40*/  FFMA R116, R62, R26, R25 ;  /* 0x0000001a3e747223 */ /* 0x000fe20000000019 */
[----:B------:R-:W-:Y:S01]  /*19f50*/  FFMA R101, R61, R5, R22 ;  /* 0x000000053d657223 */ /* 0x000fe20000000016 */
[-C--:B------:R-:W-:Y:S01]  /*19f60*/  FFMA R102, R58, R6.reuse, R23 ;  /* 0x000000063a667223 */ /* 0x080fe20000000017 */
[----:B------:R-:W2:Y:S01]  /*19f70*/  LDS.128 R28, [R80+0x550] ;  /* 0x00055000501c7984 */ /* 0x000ea20000000c00 */
[----:B------:R-:W-:Y:S01]  /*19f80*/  FFMA R116, R63, R27, R116 ;  /* 0x0000001b3f747223 */ /* 0x000fe20000000074 */
[----:B------:R-:W-:Y:S01]  /*19f90*/  FFMA R100, R54, R6, R21 ;  /* 0x0000000636647223 */ /* 0x000fe20000000015 */
[-C--:B------:R-:W-:Y:S01]  /*19fa0*/  FFMA R78, R78, R46.reuse, R77 ;  /* 0x0000002e4e4e7223 */ /* 0x080fe2000000004d */
[----:B------:R-:W-:Y:S01]  /*19fb0*/  LDS.128 R20, [R80+0x350] ;  /* 0x0003500050147984 */ /* 0x000fe20000000c00 */
[----:B------:R-:W-:Y:S01]  /*19fc0*/  FFMA R46, R94, R46, R45 ;  /* 0x0000002e5e2e7223 */ /* 0x000fe2000000002d */
[-C--:B------:R-:W-:Y:S01]  /*19fd0*/  FFMA R101, R62, R6.reuse, R101 ;  /* 0x000000063e657223 */ /* 0x080fe20000000065 */
[----:B------:R-:W-:Y:S01]  /*19fe0*/  FFMA R99, R66, R6, R99 ;  /* 0x0000000642637223 */ /* 0x000fe20000000063 */
[----:B------:R-:W4:Y:S01]  /*19ff0*/  LDS.128 R24, [R80+0x750] ;  /* 0x0007500050187984 */ /* 0x000f220000000c00 */
[-C--:B------:R-:W-:Y:S01]  /*1a000*/  FFMA R71, R71, R47.reuse, R70 ;  /* 0x0000002f47477223 */ /* 0x080fe20000000046 */
[-C--:B------:R-:W-:Y:S01]  /*1a010*/  FFMA R79, R79, R47.reuse, R78 ;  /* 0x0000002f4f4f7223 */ /* 0x080fe2000000004e */
[----:B------:R-:W-:Y:S01]  /*1a020*/  FFMA R47, R95, R47, R46 ;  /* 0x0000002f5f2f7223 */ /* 0x000fe2000000002e */
[----:B------:R-:W5:Y:S01]  /*1a030*/  LDS.128 R32, [R80+0x150] ;  /* 0x0001500050207984 */ /* 0x000f620000000c00 */
        /* <DEDUP_REMOVED lines=8> */
[----:B------:R-:W1:Y:S01]  /*1a0c0*/  LDS.128 R4, [R2.X4+UR4+0x350] ;  /* 0x0003500402047984 */ /* 0x000e620008004c00 */
        /* <DEDUP_REMOVED lines=15> */
[----:B------:R-:W3:Y:S01]  /*1a1c0*/  LDS.128 R12, [R2.X4+UR4+0x550] ;  /* 0x00055004020c7984 */ /* 0x000ee20008004c00 */
[----:B------:R-:W-:Y:S01]  /*1a1d0*/  FFMA R8, R8, R56, R47 ;  /* 0x0000003808087223 */ /* 0x000fe2000000002f */
[-C--:B------:R-:W-:Y:S01]  /*1a1e0*/  FFMA R79, R61, R9.reuse, R79 ;  /* 0x000000093d4f7223 */ /* 0x080fe2000000004f */
[-C--:B------:R-:W-:Y:S01]  /*1a1f0*/  FFMA R71, R65, R9.reuse, R71 ;  /* 0x0000000941477223 */ /* 0x080fe20000000047 */
[-C--:B------:R-:W-:Y:S01]  /*1a200*/  FFMA R53, R53, R9.reuse, R68 ;  /* 0x0000000935357223 */ /* 0x080fe20000000044 */
[----:B------:R-:W-:Y:S01]  /*1a210*/  FFMA R9, R57, R9, R8 ;  /* 0x0000000939097223 */ /* 0x000fe20000000008 */
[----:B--2---:R-:W-:Y:S01]  /*1a220*/  FFMA R8, R40, R28, R73 ;  /* 0x0000001c28087223 */ /* 0x004fe20000000049 */
        /* <DEDUP_REMOVED lines=8> */
[C---:B------:R-:W-:Y:S01]  /*1a2b0*/  FFMA R55, R41.reuse, R29, R8 ;  /* 0x0000001d29377223 */ /* 0x040fe20000000008 */
[C---:B----4-:R-:W-:Y:S01]  /*1a2c0*/  FFMA R72, R40.reuse, R24, R72 ;  /* 0x0000001828487223 */ /* 0x050fe20000000048 */
[C---:B------:R-:W-:Y:S01]  /*1a2d0*/  FFMA R74, R40.reuse, R20, R74 ;  /* 0x00000014284a7223 */ /* 0x040fe2000000004a */
[----:B------:R-:W2:Y:S01]  /*1a2e0*/  LDS.128 R8, [R2.X4+UR4+0x750] ;  /* 0x0007500402087984 */ /* 0x000ea20008004c00 */
[----:B-----5:R-:W-:Y:S01]  /*1a2f0*/  FFMA R40, R40, R32, R75 ;  /* 0x0000002028287223 */ /* 0x020fe2000000004b */
        /* <DEDUP_REMOVED lines=141> */
[----:B------:R-:W4:Y:S01]  /*1abd0*/  LDS.128 R64, [R2.X4+UR4+0x6150] ;  /* 0x0061500402407984 */ /* 0x000f220008004c00 */
[C---:B------:R-:W-:Y:S01]  /*1abe0*/  FFMA R107, R19.reuse, R27, R10 ;  /* 0x0000001b136b7223 */ /* 0x040fe2000000000a */
[----:B------:R-:W-:Y:S01]  /*1abf0*/  FFMA R121, R19, R23, R8 ;  /* 0x0000001713797223 */ /* 0x000fe20000000008 */
        /* <DEDUP_REMOVED lines=18> */
[C---:B-1----:R-:W-:Y:S01]  /*1ad20*/  FFMA R6, R12.reuse, R24, R81 ;  /* 0x000000180c067223 */ /* 0x042fe20000000051 */
        /* <DEDUP_REMOVED lines=8> */
[C---:B---3--:R-:W-:Y:S01]  /*1adb0*/  FFMA R130, R40.reuse, R32, R130 ;  /* 0x0000002028827223 */ /* 0x048fe20000000082 */
        /* <DEDUP_REMOVED lines=49> */
[----:B------:R-:W-:Y:S01]  /*1b0d0*/  LDS.128 R52, [R80+0x360] ;  /* 0x0003600050347984 */ /* 0x000fe20000000c00 */
[C---:B------:R-:W-:Y:S01]  /*1b0e0*/  FFMA R13, R9.reuse, R21, R12 ;  /* 0x00000015090d7223 */ /* 0x040fe2000000000c */
[----:B------:R-:W-:Y:S01]  /*1b0f0*/  FFMA R15, R9, R25, R8 ;  /* 0x00000019090f7223 */ /* 0x000fe20000000008 */
[C---:B------:R-:W-:Y:S01]  /*1b100*/  FFMA R12, R10.reuse, R34, R39 ;  /* 0x000000220a0c7223 */ /* 0x040fe20000000027 */
[----:B------:R-:W2:Y:S01]  /*1b110*/  LDS.128 R100, [R2.X4+UR4+0x160] ;  /* 0x0001600402647984 */ /* 0x000ea20008004c00 */
        /* <DEDUP_REMOVED lines=8> */
[----:B------:R-:W-:-:S03]  /*1b1a0*/  FFMA R11, R11, R35, R12 ;  /* 0x000000230b0b7223 */ /* 0x000fc6000000000c */
[----:B------:R-:W5:Y:S01]  /*1b1b0*/  LDS.128 R36, [R80+0x160] ;  /* 0x0001600050247984 */ /* 0x000f620000000c00 */
[C---:B-1----:R-:W-:Y:S01]  /*1b1c0*/  FFMA R47, R40.reuse, R24, R47 ;  /* 0x00000018282f7223 */ /* 0x042fe2000000002f */
        /* <DEDUP_REMOVED lines=15> */
[----:B------:R-:W-:Y:S01]  /*1b2c0*/  FFMA R12, R5, R33, R12 ;  /* 0x00000021050c7223 */ /* 0x000fe2000000000c */
[-C--:B------:R-:W-:Y:S01]  /*1b2d0*/  FFMA R0, R6, R22.reuse, R0 ;  /* 0x0000001606007223 */ /* 0x080fe20000000000 */
[C---:B------:R-:W-:Y:S01]  /*1b2e0*/  FFMA R29, R41.reuse, R29, R96 ;  /* 0x0000001d291d7223 */ /* 0x040fe20000000060 */
[----:B------:R-:W-:Y:S01]  /*1b2f0*/  FFMA R33, R41, R33, R98 ;  /* 0x0000002129217223 */ /* 0x000fe20000000062 */
[----:B------:R-:W-:Y:S01]  /*1b300*/  FFMA R22, R42, R22, R97 ;  /* 0x000000162a167223 */ /* 0x000fe20000000061 */
[C---:B------:R-:W-:Y:S01]  /*1b310*/  FFMA R4, R6.reuse, R26, R4 ;  /* 0x0000001a06047223 */ /* 0x040fe20000000004 */
[C---:B------:R-:W-:Y:S01]  /*1b320*/  FFMA R5, R6.reuse, R30, R13 ;  /* 0x0000001e06057223 */ /* 0x040fe2000000000d */
[----:B------:R-:W-:Y:S01]  /*1b330*/  FFMA R12, R6, R34, R12 ;  /* 0x00000022060c7223 */ /* 0x000fe2000000000c */
[C---:B------:R-:W-:Y:S01]  /*1b340*/  FFMA R30, R42.reuse, R30, R29 ;  /* 0x0000001e2a1e7223 */ /* 0x040fe2000000001d */
[----:B------:R-:W-:Y:S01]  /*1b350*/  FFMA R34, R42, R34, R33 ;  /* 0x000000222a227223 */ /* 0x000fe20000000021 */
[-C--:B------:R-:W-:Y:S01]  /*1b360*/  FFMA R6, R7, R23.reuse, R0 ;  /* 0x0000001707067223 */ /* 0x080fe20000000000 */
[C---:B--2---:R-:W-:Y:S01]  /*1b370*/  FFMA R70, R100.reuse, R52, R70 ;  /* 0x0000003464467223 */ /* 0x044fe20000000046 */
[----:B------:R-:W-:Y:S01]  /*1b380*/  FFMA R42, R43, R23, R22 ;  /* 0x000000172b2a7223 */ /* 0x000fe20000000016 */
[----:B------:R-:W-:Y:S01]  /*1b390*/  FFMA R4, R7, R27, R4 ;  /* 0x0000001b07047223 */ /* 0x000fe20000000004 */
[----:B------:R-:W2:Y:S01]  /*1b3a0*/  LDS.128 R20, [R2.X4+UR4+0x760] ;  /* 0x0007600402147984 */ /* 0x000ea20008004c00 */
[C---:B----4-:R-:W-:Y:S01]  /*1b3b0*/  FFMA R68, R100.reuse, R60, R68 ;  /* 0x0000003c64447223 */ /* 0x050fe20000000044 */
[----:B------:R-:W-:Y:S01]  /*1b3c0*/  FFMA R25, R101, R53, R70 ;  /* 0x0000003565197223 */ /* 0x000fe20000000046 */
[C---:B------:R-:W-:Y:S01]  /*1b3d0*/  FFMA R5, R7.reuse, R31, R5 ;  /* 0x0000001f07057223 */ /* 0x040fe20000000005 */
[----:B------:R-:W-:Y:S01]  /*1b3e0*/  FFMA R7, R7, R35, R12 ;  /* 0x0000002307077223 */ /* 0x000fe2000000000c */
[----:B-----5:R-:W-:Y:S01]  /*1b3f0*/  FFMA R92, R100, R56, R92 ;  /* 0x00000038645c7223 */ /* 0x020fe2000000005c */
[----:B------:R-:W-:Y:S01]  /*1b400*/  FFMA R13, R101, R61, R68 ;  /* 0x0000003d650d7223 */ /* 0x000fe20000000044 */
[----:B------:R-:W-:Y:S01]  /*1b410*/  FFMA R12, R102, R54, R25 ;  /* 0x00000036660c7223 */ /* 0x000fe20000000019 */
[----:B------:R-:W-:Y:S01]  /*1b420*/  FFMA R40, R43, R27, R40 ;  /* 0x0000001b2b287223 */ /* 0x000fe20000000028 */
[----:B------:R-:W-:Y:S01]  /*1b430*/  FFMA R94, R100, R36, R94 ;  /* 0x00000024645e7223 */ /* 0x000fe2000000005e */
[C---:B------:R-:W-:Y:S01]  /*1b440*/  FFMA R15, R101.reuse, R57, R92 ;  /* 0x00000039650f7223 */ /* 0x040fe2000000005c */
[C---:B------:R-:W-:Y:S01]  /*1b450*/  FFMA R98, R102.reuse, R62, R13 ;  /* 0x0000003e66627223 */ /* 0x040fe2000000000d */
[----:B------:R-:W4:Y:S01]  /*1b460*/  LDS.128 R116, [R2.X4+UR4+0x2560] ;  /* 0x0025600402747984 */ /* 0x000f220008004c00 */
[----:B------:R-:W-:Y:S01]  /*1b470*/  FFMA R101, R101, R37, R94 ;  /* 0x0000002565657223 */ /* 0x000fe2000000005e */
[----:B------:R-:W-:Y:S01]  /*1b480*/  FFMA R14, R102, R58, R15 ;  /* 0x0000003a660e7223 */ /* 0x000fe2000000000f */
[C---:B------:R-:W-:Y:S01]  /*1b490*/  FFMA R98, R103.reuse, R63, R98 ;  /* 0x0000003f67627223 */ /* 0x040fe20000000062 */
[----:B-1----:R-:W-:Y:S01]  /*1b4a0*/  FFMA R88, R48, R60, R88 ;  /* 0x0000003c30587223 */ /* 0x002fe20000000058 */
        /* <DEDUP_REMOVED lines=8> */
[----:B------:R-:W1:Y:S01]  /*1b530*/  LDS.128 R12, [R2.X4+UR4+0x2160] ;  /* 0x00216004020c7984 */ /* 0x000e620008004c00 */
[C---:B------:R-:W-:Y:S01]  /*1b540*/  FFMA R29, R49.reuse, R53, R0 ;  /* 0x00000035311d7223 */ /* 0x040fe20000000000 */
[----:B------:R-:W-:Y:S01]  /*1b550*/  FFMA R24, R50, R58, R27 ;  /* 0x0000003a32187223 */ /* 0x000fe2000000001b */
[----:B---3--:R-:W-:Y:S01]  /*1b560*/  FFMA R26, R44, R60, R71 ;  /* 0x0000003c2c1a7223 */ /* 0x008fe20000000047 */
[----:B------:R-:W-:Y:S01]  /*1b570*/  FFMA R25, R49, R61, R88 ;  /* 0x0000003d31197223 */ /* 0x000fe20000000058 */
[----:B------:R-:W-:Y:S01]  /*1b580*/  FFMA R96, R50, R54, R29 ;  /* 0x0000003632607223 */ /* 0x000fe2000000001d */
[----:B------:R-:W-:Y:S01]  /*1b590*/  FFMA R95, R51, R59, R24 ;  /* 0x0000003b335f7223 */ /* 0x000fe20000000018 */
[C---:B------:R-:W-:Y:S01]  /*1b5a0*/  FFMA R24, R44.reuse, R52, R69 ;  /* 0x000000342c187223 */ /* 0x040fe20000000045 */
[----:B------:R-:W-:Y:S01]  /*1b5b0*/  FFMA R90, R44, R56, R90 ;  /* 0x000000382c5a7223 */ /* 0x000fe2000000005a */
[----:B------:R-:W3:Y:S01]  /*1b5c0*/  LDS.128 R68, [R2.X4+UR4+0x2360] ;  /* 0x0023600402447984 */ /* 0x000ee20008004c00 */
[----:B------:R-:W-:Y:S01]  /*1b5d0*/  FFMA R0, R50, R62, R25 ;  /* 0x0000003e32007223 */ /* 0x000fe20000000019 */
[C---:B------:R-:W-:Y:S01]  /*1b5e0*/  FFMA R29, R45.reuse, R53, R24 ;  /* 0x000000352d1d7223 */ /* 0x040fe20000000018 */
[C---:B------:R-:W-:Y:S01]  /*1b5f0*/  FFMA R25, R45.reuse, R61, R26 ;  /* 0x0000003d2d197223 */ /* 0x040fe2000000001a */
[----:B------:R-:W-:Y:S01]  /*1b600*/  FFMA R27, R45, R57, R90 ;  /* 0x000000392d1b7223 */ /* 0x000fe2000000005a */
[----:B------:R-:W-:Y:S01]  /*1b610*/  FFMA R112, R44, R36, R112 ;  /* 0x000000242c707223 */ /* 0x000fe20000000070 */
[----:B------:R-:W-:Y:S01]  /*1b620*/  FFMA R24, R46, R54, R29 ;  /* 0x000000362e187223 */ /* 0x000fe2000000001d */
[C---:B--2---:R-:W-:Y:S01]  /*1b630*/  FFMA R110, R20.reuse, R60, R110 ;  /* 0x0000003c146e7223 */ /* 0x044fe2000000006e */
        /* <DEDUP_REMOVED lines=21> */
[----:B------:R-:W-:Y:S01]  /*1b790*/  FFMA R96, R51, R55, R96 ;  /* 0x0000003733607223 */ /* 0x000fe20000000060 */
[-C--:B----4-:R-:W-:Y:S01]  /*1b7a0*/  FFMA R74, R116, R60.reuse, R74 ;  /* 0x0000003c744a7223 */ /* 0x090fe2000000004a */
        /* <DEDUP_REMOVED lines=56> */
[----:B------:R-:W4:Y:S01]  /*1bb30*/  LDS.128 R44, [R2.X4+UR4+0x4560] ;  /* 0x00456004022c7984 */ /* 0x000f220008004c00 */
        /* <DEDUP_REMOVED lines=15> */
[----:B------:R-:W-:Y:S01]  /*1bc30*/  FFMA R113, R115, R55, R12 ;  /* 0x0000003773717223 */ /* 0x000fe2000000000c */
[----:B------:R-:W1:Y:S01]  /*1bc40*/  LDS.128 R32, [R2.X4+UR4+0x4760] ;  /* 0x0047600402207984 */ /* 0x000e620008004c00 */
        /* <DEDUP_REMOVED lines=32> */
[C---:B----4-:R-:W-:Y:S01]  /*1be50*/  FFMA R76, R44.reuse, R52, R76 ;  /* 0x000000342c4c7223 */ /* 0x050fe2000000004c */
        /* <DEDUP_REMOVED lines=31> */
[C---:B--2---:R-:W-:Y:S01]  /*1c050*/  FFMA R64, R24.reuse, R60, R64 ;  /* 0x0000003c18407223 */ /* 0x044fe20000000040 */
        /* <DEDUP_REMOVED lines=33> */
[----:B------:R-:W3:Y:S01]  /*1c270*/  LDS.128 R8, [R2.X4+UR4+0x170] ;  /* 0x0001700402087984 */ /* 0x000ee20008004c00 */
[C---:B------:R-:W-:Y:S01]  /*1c280*/  FFMA R13, R15.reuse, R59, R13 ;  /* 0x0000003b0f0d7223 */ /* 0x040fe2000000000d */
[C---:B------:R-:W-:Y:S01]  /*1c290*/  FFMA R14, R15.reuse, R55, R105 ;  /* 0x000000370f0e7223 */ /* 0x040fe20000000069 */
        /* <DEDUP_REMOVED lines=28> */
[-C--:B------:R-:W-:Y:S01]  /*1c460*/  FFMA R105, R18, R38.reuse, R105 ;  /* 0x0000002612697223 */ /* 0x080fe20000000069 */
[----:B------:R-:W-:Y:S01]  /*1c470*/  FFMA R22, R22, R38, R21 ;  /* 0x0000002616167223 */ /* 0x000fe20000000015 */
[-C--:B------:R-:W-:Y:S01]  /*1c480*/  FFMA R18, R19, R55.reuse, R104 ;  /* 0x0000003713127223 */ /* 0x080fe20000000068 */
[----:B------:R-:W-:Y:S01]  /*1c490*/  FFMA R38, R23, R55, R54 ;  /* 0x0000003717267223 */ /* 0x000fe20000000036 */
[----:B------:R-:W-:Y:S01]  /*1c4a0*/  FFMA R112, R115, R59, R112 ;  /* 0x0000003b73707223 */ /* 0x000fe20000000070 */
[C---:B------:R-:W-:Y:S01]  /*1c4b0*/  FFMA R16, R19.reuse, R63, R16 ;  /* 0x0000003f13107223 */ /* 0x040fe20000000010 */
[----:B------:R-:W-:Y:S01]  /*1c4c0*/  FFMA R17, R19, R59, R17 ;  /* 0x0000003b13117223 */ /* 0x000fe20000000011 */
[-C--:B------:R-:W-:Y:S01]  /*1c4d0*/  FFMA R115, R115, R39.reuse, R114 ;  /* 0x0000002773737223 */ /* 0x080fe20000000072 */
[----:B------:R-:W-:Y:S01]  /*1c4e0*/  FFMA R19, R19, R39, R105 ;  /* 0x0000002713137223 */ /* 0x000fe20000000069 */
[C---:B---3--:R-:W-:Y:S01]  /*1c4f0*/  FFMA R102, R8.reuse, R64, R102 ;  /* 0x0000004008667223 */ /* 0x048fe20000000066 */
[C---:B------:R-:W-:Y:S01]  /*1c500*/  FFMA R36, R23.reuse, R63, R36 ;  /* 0x0000003f17247223 */ /* 0x040fe20000000024 */
[C---:B------:R-:W-:Y:S01]  /*1c510*/  FFMA R37, R23.reuse, R59, R58 ;  /* 0x0000003b17257223 */ /* 0x040fe2000000003a */
[----:B------:R-:W-:Y:S01]  /*1c520*/  FFMA R39, R23, R39, R22 ;  /* 0x0000002717277223 */ /* 0x000fe20000000016 */
[C---:B----4-:R-:W-:Y:S01]  /*1c530*/  FFMA R98, R8.reuse, R84, R98 ;  /* 0x0000005408627223 */ /* 0x050fe20000000062 */
[C---:B------:R-:W-:Y:S01]  /*1c540*/  FFMA R57, R9.reuse, R65, R102 ;  /* 0x0000004109397223 */ /* 0x040fe20000000066 */
[----:B------:R-:W-:Y:S01]  /*1c550*/  LDS.128 R104, [R2.X4+UR4+0x2570] ;  /* 0x0025700402687984 */ /* 0x000fe20008004c00 */
[----:B-1----:R-:W-:Y:S01]  /*1c560*/  FFMA R20, R8, R76, R99 ;  /* 0x0000004c08147223 */ /* 0x002fe20000000063 */
[----:B------:R-:W-:-:S02]  /*1c570*/  FFMA R53, R9, R85, R98 ;  /* 0x0000005509357223 */ /* 0x000fc40000000062 */
[----:B------:R-:W-:Y:S01]  /*1c580*/  LDS.128 R60, [R2.X4+UR4+0x2770] ;  /* 0x00277004023c7984 */ /* 0x000fe20008004c00 */
[----:B-----5:R-:W-:Y:S01]  /*1c590*/  FFMA R8, R8, R28, R103 ;  /* 0x0000001c08087223 */ /* 0x020fe20000000067 */
[C---:B------:R-:W-:Y:S01]  /*1c5a0*/  FFMA R55, R9.reuse, R77, R20 ;  /* 0x0000004d09377223 */ /* 0x040fe20000000014 */
[C---:B------:R-:W-:Y:S01]  /*1c5b0*/  FFMA R98, R10.reuse, R86, R53 ;  /* 0x000000560a627223 */ /* 0x040fe20000000035 */
[----:B------:R-:W1:Y:S01]  /*1c5c0*/  LDS.128 R20, [R2.X4+UR4+0x770] ;  /* 0x0007700402147984 */ /* 0x000e620008004c00 */
        /* <DEDUP_REMOVED lines=60> */
[----:B------:R-:W-:Y:S01]  /*1c990*/  LDS.128 R56, [R2.X4+UR4+0x4370] ;  /* 0x0043700402387984 */ /* 0x000fe20008004c00 */
        /* <DEDUP_REMOVED lines=18> */
[----:B------:R-:W-:Y:S01]  /*1cac0*/  FFMA R102, R10, R78, R23 ;  /* 0x0000004e0a667223 */ /* 0x000fe20000000017 */
[----:B------:R-:W1:Y:S01]  /*1cad0*/  LDS.128 R68, [R2.X4+UR4+0x4170] ;  /* 0x0041700402447984 */ /* 0x000e620008004c00 */
        /* <DEDUP_REMOVED lines=109> */
[C---:B---3--:R-:W-:Y:S01]  /*1d1b0*/  FFMA R24, R40.reuse, R84, R24 ;  /* 0x0000005428187223 */ /* 0x048fe20000000018 */
        /* <DEDUP_REMOVED lines=31> */
[----:B------:R-:W-:Y:S01]  /*1d3b0*/  FFMA R20, R22, R86, R13 ;  /* 0x0000005616147223 */ /* 0x000fe2000000000d */
[----:B------:R-:W2:Y:S01]  /*1d3c0*/  LDS.128 R44, [R80+0x580] ;  /* 0x00058000502c7984 */ /* 0x000ea20000000c00 */
[C---:B------:R-:W-:Y:S01]  /*1d3d0*/  FFMA R21, R23.reuse, R79, R21 ;  /* 0x0000004f17157223 */ /* 0x040fe20000000015 */
[C---:B------:R-:W-:Y:S01]  /*1d3e0*/  FFMA R22, R23.reuse, R67, R112 ;  /* 0x0000004317167223 */ /* 0x040fe20000000070 */
[C---:B------:R-:W-:Y:S01]  /*1d3f0*/  FFMA R20, R23.reuse, R87, R20 ;  /* 0x0000005717147223 */ /* 0x040fe20000000014 */
[----:B------:R-:W4:Y:S01]  /*1d400*/  LDS.128 R32, [R80+0x380] ;  /* 0x0003800050207984 */ /* 0x000f220000000c00 */
[C---:B-1----:R-:W-:Y:S01]  /*1d410*/  FFMA R16, R8.reuse, R84, R16 ;  /* 0x0000005408107223 */ /* 0x042fe20000000010 */
[C---:B------:R-:W-:Y:S01]  /*1d420*/  FFMA R17, R8.reuse, R76, R17 ;  /* 0x0000004c08117223 */ /* 0x040fe20000000011 */
[C---:B------:R-:W-:Y:S01]  /*1d430*/  FFMA R18, R8.reuse, R64, R18 ;  /* 0x0000004008127223 */ /* 0x040fe20000000012 */
[----:B------:R-:W1:Y:S01]  /*1d440*/  LDS.128 R72, [R80+0x780] ;  /* 0x0007800050487984 */ /* 0x000e620000000c00 */
[----:B------:R-:W-:Y:S01]  /*1d450*/  FFMA R19, R8, R28, R19 ;  /* 0x0000001c08137223 */ /* 0x000fe20000000013 */
[----:B------:R-:W-:Y:S01]  /*1d460*/  FFMA R23, R23, R31, R111 ;  /* 0x0000001f17177223 */ /* 0x000fe2000000006f */
[C---:B------:R-:W-:Y:S01]  /*1d470*/  FFMA R8, R9.reuse, R85, R16 ;  /* 0x0000005509087223 */ /* 0x040fe20000000010 */
[----:B------:R-:W5:Y:S01]  /*1d480*/  LDS.128 R12, [R80+0x180] ;  /* 0x00018000500c7984 */ /* 0x000f620000000c00 */
[C---:B------:R-:W-:Y:S01]  /*1d490*/  FFMA R113, R9.reuse, R77, R17 ;  /* 0x0000004d09717223 */ /* 0x040fe20000000011 */
[C---:B------:R-:W-:Y:S01]  /*1d4a0*/  FFMA R111, R9.reuse, R65, R18 ;  /* 0x00000041096f7223 */ /* 0x040fe20000000012 */
[----:B------:R-:W-:Y:S01]  /*1d4b0*/  FFMA R112, R9, R29, R19 ;  /* 0x0000001d09707223 */ /* 0x000fe20000000013 */
[C---:B------:R-:W-:Y:S01]  /*1d4c0*/  FFMA R8, R10.reuse, R86, R8 ;  /* 0x000000560a087223 */ /* 0x040fe20000000008 */
[----:B------:R-:W5:Y:S01]  /*1d4d0*/  LDS.128 R16, [R2.X4+UR4+0x380] ;  /* 0x0003800402107984 */ /* 0x000f620008004c00 */
        /* <DEDUP_REMOVED lines=19> */
[-C--:B------:R-:W-:Y:S01]  /*1d610*/  FFMA R11, R11, R31.reuse, R112 ;  /* 0x0000001f0b0b7223 */ /* 0x080fe20000000070 */
[C---:B------:R-:W-:Y:S01]  /*1d620*/  FFMA R31, R7.reuse, R31, R6 ;  /* 0x0000001f071f7223 */ /* 0x040fe20000000006 */
[C---:B------:R-:W-:Y:S01]  /*1d630*/  FFMA R30, R7.reuse, R67, R66 ;  /* 0x00000043071e7223 */ /* 0x040fe20000000042 */
[C---:B--2---:R-:W-:Y:S01]  /*1d640*/  FFMA R6, R24.reuse, R44, R99 ;  /* 0x0000002c18067223 */ /* 0x044fe20000000063 */
[C---:B------:R-:W-:Y:S01]  /*1d650*/  FFMA R28, R7.reuse, R87, R28 ;  /* 0x00000057071c7223 */ /* 0x040fe2000000001c */
[----:B------:R-:W-:Y:S01]  /*1d660*/  FFMA R29, R7, R79, R78 ;  /* 0x0000004f071d7223 */ /* 0x000fe2000000004e */
[----:B------:R-:W-:Y:S01]  /*1d670*/  LDS.128 R160, [R80+0x1d0] ;  /* 0x0001d00050a07984 */ /* 0x000fe20000000c00 */
[----:B----4-:R-:W-:Y:S01]  /*1d680*/  FFMA R4, R24, R32, R109 ;  /* 0x0000002018047223 */ /* 0x010fe2000000006d */
[----:B------:R-:W-:-:S02]  /*1d690*/  FFMA R67, R25, R45, R6 ;  /* 0x0000002d19437223 */ /* 0x000fc40000000006 */
[----:B------:R-:W-:Y:S01]  /*1d6a0*/  LDS.128 R164, [R80+0x3d0] ;  /* 0x0003d00050a47984 */ /* 0x000fe20000000c00 */
[C---:B-1----:R-:W-:Y:S01]  /*1d6b0*/  FFMA R98, R24.reuse, R72, R98 ;  /* 0x0000004818627223 */ /* 0x042fe20000000062 */
[C---:B------:R-:W-:Y:S02]  /*1d6c0*/  FFMA R77, R25.reuse, R33, R4 ;  /* 0x00000021194d7223 */ /* 0x040fe40000000004 */
[----:B------:R-:W1:Y:S01]  /*1d6d0*/  LDS.128 R4, [R2.X4+UR4+0x780] ;  /* 0x0007800402047984 */ /* 0x000e620008004c00 */
[----:B-----5:R-:W-:Y:S01]  /*1d6e0*/  FFMA R110, R24, R12, R110 ;  /* 0x0000000c186e7223 */ /* 0x020fe2000000006e */
[C---:B------:R-:W-:Y:S01]  /*1d6f0*/  FFMA R24, R26.reuse, R46, R67 ;  /* 0x0000002e1a187223 */ /* 0x040fe20000000043 */
[C---:B------:R-:W-:Y:S01]  /*1d700*/  FFMA R65, R25.reuse, R73, R98 ;  /* 0x0000004919417223 */ /* 0x040fe20000000062 */
[C---:B------:R-:W-:Y:S01]  /*1d710*/  FFMA R112, R26.reuse, R34, R77 ;  /* 0x000000221a707223 */ /* 0x040fe2000000004d */
        /* <DEDUP_REMOVED lines=35> */
[----:B-1----:R-:W-:Y:S01]  /*1d950*/  FFMA R90, R4, R32, R90 ;  /* 0x00000020045a7223 */ /* 0x002fe2000000005a */
        /* <DEDUP_REMOVED lines=30> */
[----:B------:R-:W-:Y:S01]  /*1db40*/  FFMA R36, R26, R74, R37 ;  /* 0x0000004a1a247223 */ /* 0x000fe20000000025 */
[C---:B------:R-:W-:Y:S01]  /*1db50*/  FFMA R39, R25.reuse, R45, R102 ;  /* 0x0000002d19277223 */ /* 0x040fe20000000066 */
[----:B------:R-:W-:Y:S01]  /*1db60*/  FFMA R25, R25, R13, R114 ;  /* 0x0000000d19197223 */ /* 0x000fe20000000072 */
[----:B------:R-:W-:Y:S01]  /*1db70*/  FFMA R85, R27, R35, R24 ;  /* 0x000000231b557223 */ /* 0x000fe20000000018 */
[C---:B---3--:R-:W-:Y:S01]  /*1db80*/  FFMA R100, R16.reuse, R32, R100 ;  /* 0x0000002010647223 */ /* 0x048fe20000000064 */
[C---:B------:R-:W-:Y:S01]  /*1db90*/  FFMA R24, R16.reuse, R72, R81 ;  /* 0x0000004810187223 */ /* 0x040fe20000000051 */
[C---:B------:R-:W-:Y:S01]  /*1dba0*/  FFMA R82, R16.reuse, R44, R82 ;  /* 0x0000002c10527223 */ /* 0x040fe20000000052 */
[----:B------:R-:W-:Y:S01]  /*1dbb0*/  FFMA R16, R16, R12, R101 ;  /* 0x0000000c10107223 */ /* 0x000fe20000000065 */
[----:B------:R-:W-:Y:S01]  /*1dbc0*/  FFMA R37, R17, R33, R100 ;  /* 0x0000002111257223 */ /* 0x000fe20000000064 */
[C---:B------:R-:W-:Y:S01]  /*1dbd0*/  FFMA R84, R26.reuse, R46, R39 ;  /* 0x0000002e1a547223 */ /* 0x040fe20000000027 */
[----:B------:R-:W3:Y:S01]  /*1dbe0*/  LDS.128 R100, [R2.X4+UR4+0x4180] ;  /* 0x0041800402647984 */ /* 0x000ee20008004c00 */
        /* <DEDUP_REMOVED lines=12> */
[----:B------:R-:W4:Y:S01]  /*1dcb0*/  LDS.128 R64, [R2.X4+UR4+0x4380] ;  /* 0x0043800402407984 */ /* 0x000f220008004c00 */
        /* <DEDUP_REMOVED lines=40> */
[----:B------:R-:W2:Y:S01]  /*1df40*/  LDS.128 R68, [R2.X4+UR4+0x4780] ;  /* 0x0047800402447984 */ /* 0x000ea20008004c00 */
        /* <DEDUP_REMOVED lines=94> */
[----:B------:R-:W1:Y:S01]  /*1e530*/  LDS.128 R20, [R2.X4+UR4+0x190] ;  /* 0x0001900402147984 */ /* 0x000e620008004c00 */
[C---:B------:R-:W-:Y:S01]  /*1e540*/  FFMA R25, R27.reuse, R47, R25 ;  /* 0x0000002f1b197223 */ /* 0x040fe20000000019 */
[C---:B--2---:R-:W-:Y:S01]  /*1e550*/  FFMA R8, R16.reuse, R72, R8 ;  /* 0x0000004810087223 */ /* 0x044fe20000000008 */
[C---:B------:R-:W-:Y:S01]  /*1e560*/  FFMA R9, R16.reuse, R44, R9 ;  /* 0x0000002c10097223 */ /* 0x040fe20000000009 */
[----:B------:R-:W2:Y:S01]  /*1e570*/  LDS.128 R40, [R80+0x390] ;  /* 0x0003900050287984 */ /* 0x000ea20000000c00 */
[C---:B------:R-:W-:Y:S01]  /*1e580*/  FFMA R10, R16.reuse, R32, R10 ;  /* 0x00000020100a7223 */ /* 0x040fe2000000000a */
[----:B------:R-:W-:Y:S01]  /*1e590*/  FFMA R11, R16, R12, R11 ;  /* 0x0000000c100b7223 */ /* 0x000fe2000000000b */
        /* <DEDUP_REMOVED lines=28> */
[-C--:B------:R-:W-:Y:S01]  /*1e760*/  FFMA R18, R19, R35.reuse, R100 ;  /* 0x0000002313127223 */ /* 0x080fe20000000064 */
[----:B------:R-:W-:Y:S01]  /*1e770*/  FFMA R14, R7, R35, R34 ;  /* 0x00000023070e7223 */ /* 0x000fe20000000022 */
[----:B------:R-:W-:Y:S01]  /*1e780*/  FFMA R19, R19, R15, R101 ;  /* 0x0000000f13137223 */ /* 0x000fe20000000065 */
[C---:B------:R-:W-:Y:S01]  /*1e790*/  FFMA R12, R7.reuse, R75, R12 ;  /* 0x0000004b070c7223 */ /* 0x040fe2000000000c */
[C---:B------:R-:W-:Y:S01]  /*1e7a0*/  FFMA R13, R7.reuse, R47, R46 ;  /* 0x0000002f070d7223 */ /* 0x040fe2000000002e */
[C---:B-1----:R-:W-:Y:S01]  /*1e7b0*/  FFMA R4, R20.reuse, R48, R99 ;  /* 0x0000003014047223 */ /* 0x042fe20000000063 */
[----:B------:R-:W-:Y:S01]  /*1e7c0*/  FFMA R15, R7, R15, R6 ;  /* 0x0000000f070f7223 */ /* 0x000fe20000000006 */
[----:B------:R-:W-:Y:S01]  /*1e7d0*/  LDS.128 R72, [R2.X4+UR4+0x2590] ;  /* 0x0025900402487984 */ /* 0x000fe20008004c00 */
[----:B--2---:R-:W-:Y:S01]  /*1e7e0*/  FFMA R112, R20, R40, R112 ;  /* 0x0000002814707223 */ /* 0x004fe20000000070 */
[----:B------:R-:W-:-:S02]  /*1e7f0*/  FFMA R35, R21, R49, R4 ;  /* 0x0000003115237223 */ /* 0x000fc40000000004 */
[----:B------:R-:W-:Y:S01]  /*1e800*/  LDS.128 R116, [R2.X4+UR4+0x23f0] ;  /* 0x0023f00402747984 */ /* 0x000fe20008004c00 */
[C---:B----4-:R-:W-:Y:S01]  /*1e810*/  FFMA R98, R20.reuse, R52, R98 ;  /* 0x0000003414627223 */ /* 0x050fe20000000062 */
[C---:B------:R-:W-:Y:S02]  /*1e820*/  FFMA R45, R21.reuse, R41, R112 ;  /* 0x00000029152d7223 */ /* 0x040fe40000000070 */
[----:B------:R-:W1:Y:S01]  /*1e830*/  LDS.128 R4, [R2.X4+UR4+0x790] ;  /* 0x0007900402047984 */ /* 0x000e620008004c00 */
[----:B-----5:R-:W-:Y:S01]  /*1e840*/  FFMA R20, R20, R104, R113 ;  /* 0x0000006814147223 */ /* 0x020fe20000000071 */
[C---:B------:R-:W-:Y:S01]  /*1e850*/  FFMA R33, R21.reuse, R53, R98 ;  /* 0x0000003515217223 */ /* 0x040fe20000000062 */
[C---:B------:R-:W-:Y:S01]  /*1e860*/  FFMA R100, R22.reuse, R42, R45 ;  /* 0x0000002a16647223 */ /* 0x040fe2000000002d */
[----:B------:R-:W-:Y:S01]  /*1e870*/  LDS.128 R112, [R80+0x1a0] ;  /* 0x0001a00050707984 */ /* 0x000fe20000000c00 */
        /* <DEDUP_REMOVED lines=36> */
[----:B------:R-:W-:Y:S01]  /*1eac0*/  FFMA R93, R31, R43, R28 ;  /* 0x0000002b1f5d7223 */ /* 0x000fe2000000001c */
[----:B-1----:R-:W-:Y:S01]  /*1ead0*/  FFMA R28, R4, R40, R89 ;  /* 0x00000028041c7223 */ /* 0x002fe20000000059 */
[C---:B------:R-:W-:Y:S01]  /*1eae0*/  FFMA R92, R30.reuse, R50, R35 ;  /* 0x000000321e5c7223 */ /* 0x040fe20000000023 */
        /* <DEDUP_REMOVED lines=33> */
[----:B---3--:R-:W-:Y:S01]  /*1ed00*/  FFMA R20, R8, R40, R81 ;  /* 0x0000002808147223 */ /* 0x008fe20000000051 */
[----:B------:R-:W2:Y:S01]  /*1ed10*/  LDS.128 R28, [R2.X4+UR4+0x4190] ;  /* 0x00419004021c7984 */ /* 0x000ea20008004c00 */
        /* <DEDUP_REMOVED lines=134> */
[----:B------:R-:W-:Y:S01]  /*1f580*/  LDS.128 R56, [R80+0x5a0] ;  /* 0x0005a00050387984 */ /* 0x000fe20000000c00 */
        /* <DEDUP_REMOVED lines=18> */
[----:B------:R-:W4:Y:S01]  /*1f6b0*/  LDS.128 R24, [R80+0x3a0] ;  /* 0x0003a00050187984 */ /* 0x000f220000000c00 */
[C---:B------:R-:W-:Y:S01]  /*1f6c0*/  FFMA R62, R63.reuse, R43, R77 ;  /* 0x0000002b3f3e7223 */ /* 0x040fe2000000004d */
[C---:B--2---:R-:W-:Y:S01]  /*1f6d0*/  FFMA R16, R108.reuse, R52, R16 ;  /* 0x000000346c107223 */ /* 0x044fe20000000010 */
[C---:B------:R-:W-:Y:S01]  /*1f6e0*/  FFMA R17, R108.reuse, R48, R17 ;  /* 0x000000306c117223 */ /* 0x040fe20000000011 */
[----:B------:R-:W2:Y:S01]  /*1f6f0*/  LDS.128 R68, [R80+0x7a0] ;  /* 0x0007a00050447984 */ /* 0x000ea20000000c00 */
        /* <DEDUP_REMOVED lines=31> */
[C---:B-1----:R-:W-:Y:S01]  /*1f8f0*/  FFMA R8, R4.reuse, R56, R99 ;  /* 0x0000003804087223 */ /* 0x042fe20000000063 */
[C---:B------:R-:W-:Y:S01]  /*1f900*/  FFMA R77, R11.reuse, R51, R50 ;  /* 0x000000330b4d7223 */ /* 0x040fe20000000032 */
[----:B------:R-:W-:Y:S01]  /*1f910*/  FFMA R107, R11, R107, R10 ;  /* 0x0000006b0b6b7223 */ /* 0x000fe2000000000a */
[----:B------:R-:W-:Y:S01]  /*1f920*/  LDS.128 R120, [R2.X4+UR4+0x25f0] ;  /* 0x0025f00402787984 */ /* 0x000fe20008004c00 */
[----:B----4-:R-:W-:Y:S01]  /*1f930*/  FFMA R100, R4, R24, R100 ;  /* 0x0000001804647223 */ /* 0x010fe20000000064 */
[----:B------:R-:W-:-:S02]  /*1f940*/  FFMA R43, R5, R57, R8 ;  /* 0x00000039052b7223 */ /* 0x000fc40000000008 */
[----:B------:R-:W1:Y:S01]  /*1f950*/  LDS.128 R8, [R2.X4+UR4+0x7a0] ;  /* 0x0007a00402087984 */ /* 0x000e620008004c00 */
[C---:B--2---:R-:W-:Y:S01]  /*1f960*/  FFMA R98, R4.reuse, R68, R98 ;  /* 0x0000004404627223 */ /* 0x044fe20000000062 */
[----:B------:R-:W-:Y:S01]  /*1f970*/  FFMA R4, R4, R112, R101 ;  /* 0x0000007004047223 */ /* 0x000fe20000000065 */
[C---:B------:R-:W-:Y:S01]  /*1f980*/  FFMA R49, R5.reuse, R25, R100 ;  /* 0x0000001905317223 */ /* 0x040fe20000000064 */
[----:B------:R-:W-:Y:S01]  /*1f990*/  LDS.128 R124, [R2.X4+UR4+0x27f0] ;  /* 0x0027f004027c7984 */ /* 0x000fe20008004c00 */
[C---:B------:R-:W-:Y:S01]  /*1f9a0*/  FFMA R41, R5.reuse, R69, R98 ;  /* 0x0000004505297223 */ /* 0x040fe20000000062 */
[----:B------:R-:W-:Y:S01]  /*1f9b0*/  FFMA R5, R5, R113, R4 ;  /* 0x0000007105057223 */ /* 0x000fe20000000004 */
[C---:B------:R-:W-:Y:S01]  /*1f9c0*/  FFMA R4, R6.reuse, R58, R43 ;  /* 0x0000003a06047223 */ /* 0x040fe2000000002b */
[C---:B------:R-:W-:Y:S01]  /*1f9d0*/  FFMA R104, R6.reuse, R26, R49 ;  /* 0x0000001a06687223 */ /* 0x040fe20000000031 */
[----:B------:R-:W-:Y:S01]  /*1f9e0*/  FFMA R102, R6, R70, R41 ;  /* 0x0000004606667223 */ /* 0x000fe20000000029 */
[C---:B-----5:R-:W-:Y:S01]  /*1f9f0*/  FFMA R96, R16.reuse, R24, R96 ;  /* 0x0000001810607223 */ /* 0x060fe20000000060 */
[----:B------:R-:W-:Y:S01]  /*1fa00*/  FFMA R103, R7, R59, R4 ;  /* 0x0000003b07677223 */ /* 0x000fe20000000004 */
[C---:B------:R-:W-:Y:S01]  /*1fa10*/  FFMA R4, R16.reuse, R68, R0 ;  /* 0x0000004410047223 */ /* 0x040fe20000000000 */
        /* <DEDUP_REMOVED lines=46> */
[C---:B------:R-:W-:Y:S01]  /*1fd00*/  FFMA R40, R10.reuse, R70, R41 ;  /* 0x000000460a287223 */ /* 0x040fe20000000029 */
[----:B------:R-:W1:Y:S01]  /*1fd10*/  LDS.128 R12, [R2.X4+UR4+0x25a0] ;  /* 0x0025a004020c7984 */ /* 0x000e620008004c00 */
        /* <DEDUP_REMOVED lines=31> */
[----:B------:R-:W4:Y:S01]  /*1ff10*/  LDS.128 R48, [R2.X4+UR4+0x43a0] ;  /* 0x0043a00402307984 */ /* 0x000f220008004c00 */
[----:B------:R-:W-:Y:S01]  /*1ff20*/  FFMA R17, R17, R113, R82 ;  /* 0x0000007111117223 */ /* 0x000fe20000000052 */
[C---:B------:R-:W-:Y:S01]  /*1ff30*/  FFMA R84, R18.reuse, R58, R43 ;  /* 0x0000003a12547223 */ /* 0x040fe2000000002b */
        /* <DEDUP_REMOVED lines=33> */
[C---:B---3--:R-:W-:Y:S01]  /*20150*/  FFMA R28, R4.reuse, R68, R28 ;  /* 0x00000044041c7223 */ /* 0x048fe2000000001c */
[----:B------:R-:W-:Y:S01]  /*20160*/  FFMA R30, R4, R24, R30 ;  /* 0x00000018041e7223 */ /* 0x000fe2000000001e */
[----:B------:R-:W-:Y:S01]  /*20170*/  FFMA R55, R11, R27, R8 ;  /* 0x0000001b0b377223 */ /* 0x000fe20000000008 */
[C---:B------:R-:W-:Y:S01]  /*20180*/  FFMA R54, R10.reuse, R58, R15 ;  /* 0x0000003a0a367223 */ /* 0x040fe2000000000f */
        /* <DEDUP_REMOVED lines=11> */
[C---:B----4-:R-:W-:Y:S01]  /*20240*/  FFMA R32, R48.reuse, R68, R32 ;  /* 0x0000004430207223 */ /* 0x050fe20000000020 */
        /* <DEDUP_REMOVED lines=129> */
[C---:B-1----:R-:W-:Y:S01]  /*20a60*/  FFMA R102, R8.reuse, R64, R102 ;  /* 0x0000004008667223 */ /* 0x042fe20000000066 */
[C---:B------:R-:W-:Y:S01]  /*20a70*/  FFMA R77, R19.reuse, R59, R58 ;  /* 0x0000003b134d7223 */ /* 0x040fe2000000003a */
[----:B------:R-:W-:Y:S01]  /*20a80*/  FFMA R115, R19, R115, R18 ;  /* 0x0000007313737223 */ /* 0x000fe20000000012 */
[----:B------:R-:W-:Y:S01]  /*20a90*/  LDS.128 R128, [R2.X4+UR4+0x41f0] ;  /* 0x0041f00402807984 */ /* 0x000fe20008004c00 */
[----:B--2---:R-:W-:Y:S01]  /*20aa0*/  FFMA R16, R8, R72, R103 ;  /* 0x0000004808107223 */ /* 0x004fe20000000067 */
[----:B------:R-:W-:-:S02]  /*20ab0*/  FFMA R17, R9, R65, R102 ;  /* 0x0000004109117223 */ /* 0x000fc40000000066 */
[----:B------:R-:W-:Y:S01]  /*20ac0*/  LDS.128 R136, [R2.X4+UR4+0x45f0] ;  /* 0x0045f00402887984 */ /* 0x000fe20008004c00 */
[----:B----4-:R-:W-:Y:S01]  /*20ad0*/  FFMA R104, R8, R60, R104 ;  /* 0x0000003c08687223 */ /* 0x010fe20000000068 */
[C---:B------:R-:W-:Y:S01]  /*20ae0*/  FFMA R19, R9.reuse, R73, R16 ;  /* 0x0000004909137223 */ /* 0x040fe20000000010 */
[----:B------:R-:W-:Y:S01]  /*20af0*/  FFMA R70, R10, R66, R17 ;  /* 0x000000420a467223 */ /* 0x000fe20000000011 */
[----:B------:R-:W-:Y:S01]  /*20b00*/  LDS.128 R140, [R2.X4+UR4+0x47f0] ;  /* 0x0047f004028c7984 */ /* 0x000fe20008004c00 */
[----:B-----5:R-:W-:Y:S01]  /*20b10*/  FFMA R8, R8, R12, R105 ;  /* 0x0000000c08087223 */ /* 0x020fe20000000069 */
[----:B------:R-:W-:Y:S01]  /*20b20*/  FFMA R57, R9, R61, R104 ;  /* 0x0000003d09397223 */ /* 0x000fe20000000068 */
[----:B------:R-:W-:Y:S01]  /*20b30*/  FFMA R70, R11, R67, R70 ;  /* 0x000000430b467223 */ /* 0x000fe20000000046 */
[----:B------:R-:W-:Y:S01]  /*20b40*/  LDS.128 R144, [R2.X4+UR4+0x61f0] ;  /* 0x0061f00402907984 */ /* 0x000fe20008004c00 */
[----:B------:R-:W-:Y:S01]  /*20b50*/  FFMA R9, R9, R13, R8 ;  /* 0x0000000d09097223 */ /* 0x000fe20000000008 */
[----:B------:R-:W-:Y:S01]  /*20b60*/  FFMA R8, R10, R74, R19 ;  /* 0x0000004a0a087223 */ /* 0x000fe20000000013 */
[----:B------:R-:W-:Y:S01]  /*20b70*/  FFMA R100, R108, R60, R100 ;  /* 0x0000003c6c647223 */ /* 0x000fe20000000064 */
[----:B------:R-:W1:Y:S01]  /*20b80*/  LDS.128 R16, [R2.X4+UR4+0x21b0] ;  /* 0x0021b00402107984 */ /* 0x000e620008004c00 */
        /* <DEDUP_REMOVED lines=66> */
[----:B------:R-:W-:Y:S01]  /*20fb0*/  FFMA R100, R18, R74, R59 ;  /* 0x0000004a12647223 */ /* 0x000fe2000000003b */
[----:B--2---:R-:W-:Y:S01]  /*20fc0*/  FFMA R16, R8, R60, R85 ;  /* 0x0000003c08107223 */ /* 0x004fe20000000055 */
[----:B------:R-:W-:Y:S01]  /*20fd0*/  FFMA R102, R18, R14, R17 ;  /* 0x0000000e12667223 */ /* 0x000fe20000000011 */
[----:B------:R-:W2:Y:S01]  /*20fe0*/  LDS.128 R88, [R2.X4+UR4+0x41b0] ;  /* 0x0041b00402587984 */ /* 0x000ea20008004c00 */
        /* <DEDUP_REMOVED lines=63> */
[----:B------:R-:W4:Y:S01]  /*213e0*/  LDS.128 R56, [R2.X4+UR4+0x61b0] ;  /* 0x0061b00402387984 */ /* 0x000f220008004c00 */
        /* <DEDUP_REMOVED lines=15> */
[C---:B-1----:R-:W-:Y:S01]  /*214e0*/  FFMA R40, R8.reuse, R64, R40 ;  /* 0x0000004008287223 */ /* 0x042fe20000000028 */
        /* <DEDUP_REMOVED lines=70> */
[----:B------:R-:W-:Y:S01]  /*21950*/  FFMA R17, R42, R62, R17 ;  /* 0x0000003e2a117223 */ /* 0x000fe20000000011 */
[C---:B------:R-:W-:Y:S01]  /*21960*/  FFMA R41, R43.reuse, R75, R41 ;  /* 0x0000004b2b297223 */ /* 0x040fe20000000029 */
[----:B------:R-:W4:Y:S01]  /*21970*/  LDS.128 R44, [R80+0x3c0] ;  /* 0x0003c000502c7984 */ /* 0x000f220000000c00 */
[C---:B--2---:R-:W-:Y:S01]  /*21980*/  FFMA R20, R28.reuse, R64, R20 ;  /* 0x000000401c147223 */ /* 0x044fe20000000014 */
[C---:B------:R-:W-:Y:S01]  /*21990*/  FFMA R40, R43.reuse, R67, R40 ;  /* 0x000000432b287223 */ /* 0x040fe20000000028 */
[C---:B------:R-:W-:Y:S01]  /*219a0*/  FFMA R42, R43.reuse, R63, R17 ;  /* 0x0000003f2b2a7223 */ /* 0x040fe20000000011 */
[----:B------:R-:W2:Y:S01]  /*219b0*/  LDS.128 R48, [R80+0x7c0] ;  /* 0x0007c00050307984 */ /* 0x000ea20000000c00 */
[----:B------:R-:W-:Y:S01]  /*219c0*/  FFMA R43, R43, R15, R16 ;  /* 0x0000000f2b2b7223 */ /* 0x000fe20000000010 */
        /* <DEDUP_REMOVED lines=18> */
[----:B------:R-:W-:Y:S01]  /*21af0*/  FFMA R77, R33, R73, R77 ;  /* 0x00000049214d7223 */ /* 0x000fe2000000004d */
        /* <DEDUP_REMOVED lines=15> */
[C---:B----4-:R-:W-:Y:S01]  /*21bf0*/  FFMA R112, R8.reuse, R44, R112 ;  /* 0x0000002c08707223 */ /* 0x050fe20000000070 */
[----:B------:R-:W-:Y:S01]  /*21c00*/  FFMA R74, R35, R67, R66 ;  /* 0x00000043234a7223 */ /* 0x000fe20000000042 */
[C---:B------:R-:W-:Y:S01]  /*21c10*/  FFMA R35, R9.reuse, R53, R12 ;  /* 0x0000003509237223 */ /* 0x040fe2000000000c */
[----:B------:R-:W-:Y:S01]  /*21c20*/  LDS.128 R148, [R2.X4+UR4+0x63f0] ;  /* 0x0063f00402947984 */ /* 0x000fe20008004c00 */
[----:B--2---:R-:W-:Y:S01]  /*21c30*/  FFMA R70, R8, R48, R70 ;  /* 0x0000003008467223 */ /* 0x004fe20000000046 */
[----:B------:R-:W-:-:S02]  /*21c40*/  FFMA R61, R9, R45, R112 ;  /* 0x0000002d093d7223 */ /* 0x000fc40000000070 */
[----:B------:R-:W1:Y:S01]  /*21c50*/  LDS.128 R12, [R2.X4+UR4+0x7c0] ;  /* 0x0007c004020c7984 */ /* 0x000e620008004c00 */
[----:B-----5:R-:W-:Y:S01]  /*21c60*/  FFMA R8, R8, R4, R113 ;  /* 0x0000000408087223 */ /* 0x020fe20000000071 */
[C---:B------:R-:W-:Y:S01]  /*21c70*/  FFMA R33, R9.reuse, R49, R70 ;  /* 0x0000003109217223 */ /* 0x040fe20000000046 */
[C---:B------:R-:W-:Y:S01]  /*21c80*/  FFMA R72, R10.reuse, R46, R61 ;  /* 0x0000002e0a487223 */ /* 0x040fe2000000003d */
[----:B------:R-:W-:Y:S01]  /*21c90*/  LDS.128 R112, [R2.X4+UR4+0x21f0] ;  /* 0x0021f00402707984 */ /* 0x000fe20008004c00 */
        /* <DEDUP_REMOVED lines=123> */
[----:B---3--:R-:W-:Y:S01]  /*22450*/  FFMA R38, R8, R44, R38 ;  /* 0x0000002c08267223 */ /* 0x008fe20000000026 */
[----:B------:R-:W-:Y:S01]  /*22460*/  FFMA R14, R14, R6, R13 ;  /* 0x000000060e0e7223 */ /* 0x000fe2000000000d */
[----:B------:R-:W2:Y:S01]  /*22470*/  LDS.128 R20, [R2.X4+UR4+0x47c0] ;  /* 0x0047c00402147984 */ /* 0x000ea20008004c00 */
        /* <DEDUP_REMOVED lines=16> */
[C---:B----4-:R-:W-:Y:S01]  /*22580*/  FFMA R10, R32.reuse, R48, R87 ;  /* 0x00000030200a7223 */ /* 0x050fe20000000057 */
        /* <DEDUP_REMOVED lines=69> */
[C---:B------:R-:W-:Y:S01]  /*229e0*/  FFMA R18, R19.reuse, R47, R18 ;  /* 0x0000002f13127223 */ /* 0x040fe20000000012 */
[----:B------:R-:W-:Y:S01]  /*229f0*/  FFMA R19, R19, R7, R78 ;  /* 0x0000000713137223 */ /* 0x000fe2000000004e */
        /* <DEDUP_REMOVED lines=54> */
[C---:B-1----:R-:W-:Y:S01]  /*22d60*/  FFMA R44, R40.reuse, R160, R73 ;  /* 0x000000a0282c7223 */ /* 0x042fe20000000049 */
[----:B------:R-:W1:Y:S01]  /*22d70*/  LDS.128 R4, [R2.X4+UR4+0x5d0] ;  /* 0x0005d00402047984 */ /* 0x000e620008004c00 */
[C---:B------:R-:W-:Y:S01]  /*22d80*/  FFMA R70, R40.reuse, R172, R70 ;  /* 0x000000ac28467223 */ /* 0x040fe20000000046 */
[C---:B------:R-:W-:Y:S01]  /*22d90*/  FFMA R72, R40.reuse, R164, R72 ;  /* 0x000000a428487223 */ /* 0x040fe20000000048 */
[-C--:B------:R-:W-:Y:S01]  /*22da0*/  FFMA R40, R40, R168.reuse, R71 ;  /* 0x000000a828287223 */ /* 0x080fe20000000047 */
        /* <DEDUP_REMOVED lines=12> */
[C---:B------:R-:W-:Y:S01]  /*22e70*/  FFMA R17, R212.reuse, R168, R17 ;  /* 0x000000a8d4117223 */ /* 0x040fe20000000011 */
[-C--:B------:R-:W-:Y:S01]  /*22e80*/  FFMA R16, R212, R172.reuse, R16 ;  /* 0x000000acd4107223 */ /* 0x080fe20000000010 */
        /* <DEDUP_REMOVED lines=17> */
[----:B------:R-:W-:Y:S01]  /*22fa0*/  STL [R1+0x8], R40 ;  /* 0x0000082801007387 */ /* 0x000fe20000100800 */
[C---:B------:R-:W-:Y:S01]  /*22fb0*/  FFMA R13, R216.reuse, R168, R13 ;  /* 0x000000a8d80d7223 */ /* 0x040fe2000000000d */
[----:B------:R-:W-:Y:S01]  /*22fc0*/  FFMA R216, R216, R172, R12 ;  /* 0x000000acd8d87223 */ /* 0x000fe2000000000c */
[-C--:B------:R-:W-:Y:S01]  /*22fd0*/  FFMA R12, R220, R160.reuse, R11 ;  /* 0x000000a0dc0c7223 */ /* 0x080fe2000000000b */
[----:B------:R2:W-:Y:S01]  /*22fe0*/  STL [R1+0x4], R29 ;  /* 0x0000041d01007387 */ /* 0x0005e20000100800 */
[----:B-1----:R-:W-:Y:S01]  /*22ff0*/  FFMA R30, R4, R160, R66 ;  /* 0x000000a0041e7223 */ /* 0x002fe20000000042 */
[C---:B------:R-:W-:Y:S01]  /*23000*/  FFMA R11, R220.reuse, R164, R10 ;  /* 0x000000a4dc0b7223 */ /* 0x040fe2000000000a */
[C---:B------:R-:W-:Y:S01]  /*23010*/  FFMA R10, R220.reuse, R168, R9 ;  /* 0x000000a8dc0a7223 */ /* 0x040fe20000000009 */
[----:B------:R1:W-:Y:S01]  /*23020*/  STL [R1], R28 ;  /* 0x0000001c01007387 */ /* 0x0003e20000100800 */
[----:B------:R-:W-:Y:S01]  /*23030*/  FFMA R9, R220, R172, R8 ;  /* 0x000000acdc097223 */ /* 0x000fe20000000008 */
[----:B------:R-:W-:Y:S01]  /*23040*/  FFMA R8, R224, R160, R59 ;  /* 0x000000a0e0087223 */ /* 0x000fe2000000003b */
[----:B------:R-:W-:Y:S01]  /*23050*/  FFMA R208, R208, R172, R20 ;  /* 0x000000acd0d07223 */ /* 0x000fe20000000014 */
[----:B------:R3:W-:Y:S01]  /*23060*/  STL [R1+0x14], R30 ;  /* 0x0000141e01007387 */ /* 0x0007e20000100800 */
[C---:B------:R-:W-:Y:S01]  /*23070*/  FFMA R232, R43.reuse, R175, R46 ;  /* 0x000000af2be87223 */ /* 0x040fe2000000002e */
[-C--:B--2---:R-:W-:Y:S01]  /*23080*/  FFMA R29, R4, R164.reuse, R65 ;  /* 0x000000a4041d7223 */ /* 0x084fe20000000041 */
[C---:B------:R-:W-:Y:S01]  /*23090*/  FFMA R234, R43.reuse, R171, R44 ;  /* 0x000000ab2bea7223 */ /* 0x040fe2000000002c */
[----:B------:R-:W-:Y:S01]  /*230a0*/  FFMA R235, R43, R167, R42 ;  /* 0x000000a72beb7223 */ /* 0x000fe2000000002a */
[----:B------:R-:W-:Y:S01]  /*230b0*/  FFMA R236, R176, R164, R236 ;  /* 0x000000a4b0ec7223 */ /* 0x000fe200000000ec */
[----:B-1----:R-:W-:Y:S01]  /*230c0*/  FFMA R28, R4, R168, R64 ;  /* 0x000000a8041c7223 */ /* 0x002fe20000000040 */
[----:B------:R1:W-:Y:S01]  /*230d0*/  STL [R1+0x10], R29 ;  /* 0x0000101d01007387 */ /* 0x0003e20000100800 */
[C---:B------:R-:W-:Y:S01]  /*230e0*/  FFMA R240, R180.reuse, R160, R240 ;  /* 0x000000a0b4f07223 */ /* 0x040fe200000000f0 */
[----:B------:R-:W-:Y:S01]  /*230f0*/  FFMA R239, R180, R164, R239 ;  /* 0x000000a4b4ef7223 */ /* 0x000fe200000000ef */
[-C--:B---3--:R-:W-:Y:S01]  /*23100*/  FFMA R30, R200, R160.reuse, R35 ;  /* 0x000000a0c81e7223 */ /* 0x088fe20000000023 */
[----:B------:R2:W-:Y:S01]  /*23110*/  STL [R1+0xc], R28 ;  /* 0x00000c1c01007387 */ /* 0x0005e20000100800 */
[C---:B------:R-:W-:Y:S01]  /*23120*/  FFMA R243, R184.reuse, R160, R243 ;  /* 0x000000a0b8f37223 */ /* 0x040fe200000000f3 */
[----:B------:R-:W-:Y:S01]  /*23130*/  FFMA R242, R184, R164, R242 ;  /* 0x000000a4b8f27223 */ /* 0x000fe200000000f2 */
[C---:B------:R-:W-:Y:S01]  /*23140*/  FFMA R246, R188.reuse, R160, R246 ;  /* 0x000000a0bcf67223 */ /* 0x040fe200000000f6 */
[----:B------:R-:W-:Y:S01]  /*23150*/  FFMA R245, R188, R164, R245 ;  /* 0x000000a4bcf57223 */ /* 0x000fe200000000f5 */
[----:B------:R-:W-:Y:S01]  /*23160*/  FFMA R249, R192, R160, R249 ;  /* 0x000000a0c0f97223 */ /* 0x000fe200000000f9 */
[-C--:B-1----:R-:W-:Y:S01]  /*23170*/  FFMA R29, R200, R164.reuse, R34 ;  /* 0x000000a4c81d7223 */ /* 0x082fe20000000022 */
[-C--:B------:R-:W-:Y:S01]  /*23180*/  FFMA R248, R192, R164.reuse, R248 ;  /* 0x000000a4c0f87223 */ /* 0x080fe200000000f8 */
[C---:B------:R-:W-:Y:S01]  /*23190*/  FFMA R251, R196.reuse, R164, R251 ;  /* 0x000000a4c4fb7223 */ /* 0x040fe200000000fb */
[----:B------:R-:W-:Y:S01]  /*231a0*/  MOV R212, R235 ;  /* 0x000000eb00d47202 */ /* 0x000fe20000000f00 */
[----:B--2---:R-:W-:Y:S01]  /*231b0*/  FFMA R28, R196, R160, R38 ;  /* 0x000000a0c41c7223 */ /* 0x004fe20000000026 */
[----:B------:R-:W-:Y:S01]  /*231c0*/  MOV R220, R234 ;  /* 0x000000ea00dc7202 */ /* 0x000fe20000000f00 */
[----:B------:R-:W-:Y:S01]  /*231d0*/  LDS.128 R68, [R80+0x1f0] ;  /* 0x0001f00050447984 */ /* 0x000fe20000000c00 */
[----:B------:R-:W-:Y:S01]  /*231e0*/  MOV R160, R232 ;  /* 0x000000e800a07202 */ /* 0x000fe20000000f00 */
[----:B------:R-:W-:Y:S01]  /*231f0*/  FFMA R238, R4, R172, R238 ;  /* 0x000000ac04ee7223 */ /* 0x000fe200000000ee */
[C---:B------:R-:W-:Y:S01]  /*23200*/  FFMA R4, R176.reuse, R168, R63 ;  /* 0x000000a8b0047223 */ /* 0x040fe2000000003f */
[----:B------:R1:W-:Y:S01]  /*23210*/  STL [R1+0x18], R28 ;  /* 0x0000181c01007387 */ /* 0x0003e20000100800 */
[----:B------:R-:W-:Y:S01]  /*23220*/  FFMA R241, R176, R172, R241 ;  /* 0x000000acb0f17223 */ /* 0x000fe200000000f1 */
[C---:B------:R-:W-:Y:S01]  /*23230*/  FFMA R176, R180.reuse, R168, R62 ;  /* 0x000000a8b4b07223 */ /* 0x040fe2000000003e */
[----:B------:R-:W-:Y:S01]  /*23240*/  FFMA R244, R180, R172, R244 ;  /* 0x000000acb4f47223 */ /* 0x000fe200000000f4 */
[----:B------:R-:W-:Y:S01]  /*23250*/  STL [R1+0x24], R30 ;  /* 0x0000241e01007387 */ /* 0x000fe20000100800 */
[C---:B------:R-:W-:Y:S01]  /*23260*/  FFMA R180, R184.reuse, R168, R61 ;  /* 0x000000a8b8b47223 */ /* 0x040fe2000000003d */
[----:B------:R-:W-:Y:S01]  /*23270*/  FFMA R247, R184, R172, R247 ;  /* 0x000000acb8f77223 */ /* 0x000fe200000000f7 */
[C---:B------:R-:W-:Y:S01]  /*23280*/  FFMA R184, R188.reuse, R168, R60 ;  /* 0x000000a8bcb87223 */ /* 0x040fe2000000003c */
[----:B------:R-:W-:Y:S01]  /*23290*/  STL [R1+0x20], R29 ;  /* 0x0000201d01007387 */ /* 0x000fe20000100800 */
[----:B------:R-:W-:Y:S01]  /*232a0*/  FFMA R250, R188, R172, R250 ;  /* 0x000000acbcfa7223 */ /* 0x000fe200000000fa */
[-C--:B-1----:R-:W-:Y:S01]  /*232b0*/  FFMA R28, R200, R168.reuse, R33 ;  /* 0x000000a8c81c7223 */ /* 0x082fe20000000021 */
[C---:B------:R-:W-:Y:S01]  /*232c0*/  FFMA R188, R192.reuse, R168, R39 ;  /* 0x000000a8c0bc7223 */ /* 0x040fe20000000027 */
[----:B------:R-:W-:Y:S01]  /*232d0*/  LDS.128 R72, [R80+0x7f0] ;  /* 0x0007f00050487984 */ /* 0x000fe20000000c00 */
[----:B------:R-:W-:Y:S01]  /*232e0*/  FFMA R252, R192, R172, R252 ;  /* 0x000000acc0fc7223 */ /* 0x000fe200000000fc */
[C---:B------:R-:W-:Y:S01]  /*232f0*/  FFMA R192, R196.reuse, R168, R37 ;  /* 0x000000a8c4c07223 */ /* 0x040fe20000000025 */
[----:B------:R-:W-:Y:S01]  /*23300*/  FFMA R0, R31, R163, R0 ;  /* 0x000000a31f007223 */ /* 0x000fe20000000000 */
[----:B------:R-:W-:Y:S01]  /*23310*/  STL [R1+0x1c], R28 ;  /* 0x00001c1c01007387 */ /* 0x000fe20000100800 */
[-C--:B------:R-:W-:Y:S01]  /*23320*/  FFMA R196, R196, R172.reuse, R36 ;  /* 0x000000acc4c47223 */ /* 0x080fe20000000024 */
[-C--:B------:R-:W-:Y:S01]  /*23330*/  FFMA R200, R200, R172.reuse, R32 ;  /* 0x000000acc8c87223 */ /* 0x080fe20000000020 */
[----:B------:R-:W-:Y:S01]  /*23340*/  FFMA R204, R204, R172, R24 ;  /* 0x000000accccc7223 */ /* 0x000fe20000000018 */
[----:B------:R-:W-:Y:S04]  /*23350*/  STL [R1+0x30], R27 ;  /* 0x0000301b01007387 */ /* 0x000fe80000100800 */
        /* <DEDUP_REMOVED lines=14> */
[----:B------:R1:W-:Y:S04]  /*23440*/  STL [R1+0x68], R10 ;  /* 0x0000680a01007387 */ /* 0x0003e80000100800 */
[----:B------:R2:W-:Y:S04]  /*23450*/  STL [R1+0x58], R9 ;  /* 0x0000580901007387 */ /* 0x0005e80000100800 */
[----:B------:R-:W3:Y:S01]  /*23460*/  LDS.128 R16, [R80+0x5e0] ;  /* 0x0005e00050107984 */ /* 0x000ee20000000c00 */
[----:B-1----:R-:W-:Y:S01]  /*23470*/  FFMA R10, R224, R164, R47 ;  /* 0x000000a4e00a7223 */ /* 0x002fe2000000002f */
[----:B------:R-:W-:-:S02]  /*23480*/  MOV R164, R233 ;  /* 0x000000e900a47202 */ /* 0x000fc40000000f00 */
[----:B------:R1:W-:Y:S01]  /*23490*/  STL [R1+0x78], R8 ;  /* 0x0000780801007387 */ /* 0x0003e20000100800 */
[----:B--2---:R-:W-:-:S03]  /*234a0*/  FFMA R9, R224, R168, R55 ;  /* 0x000000a8e0097223 */ /* 0x004fc60000000037 */
[----:B------:R-:W-:Y:S04]  /*234b0*/  STL [R1+0x70], R10 ;  /* 0x0000700a01007387 */ /* 0x000fe80000100800 */
[----:B------:R-:W-:Y:S01]  /*234c0*/  STL [R1+0x64], R9 ;  /* 0x0000640901007387 */ /* 0x000fe20000100800 */
[----:B-1----:R-:W-:-:S03]  /*234d0*/  FFMA R8, R224, R172, R51 ;  /* 0x000000ace0087223 */ /* 0x002fc60000000033 */
[----:B------:R-:W1:Y:S04]  /*234e0*/  LDS.128 R12, [R80+0x1e0] ;  /* 0x0001e000500c7984 */ /* 0x000e680000000c00 */
[----:B------:R-:W-:Y:S04]  /*234f0*/  STL [R1+0x50], R8 ;  /* 0x0000500801007387 */ /* 0x000fe80000100800 */
[----:B------:R-:W2:Y:S04]  /*23500*/  LDS.128 R8, [R80+0x7e0] ;  /* 0x0007e00050087984 */ /* 0x000ea80000000c00 */
[----:B------:R-:W4:Y:S04]  /*23510*/  LDS.128 R20, [R80+0x3e0] ;  /* 0x0003e00050147984 */ /* 0x000f280000000c00 */
[----:B------:R-:W-:Y:S04]  /*23520*/  LDS.128 R76, [R80+0x3f0] ;  /* 0x0003f000504c7984 */ /* 0x000fe80000000c00 */
[----:B------:R-:W5:Y:S04]  /*23530*/  LDS.128 R232, [R2.X4+UR4+0x1f0] ;  /* 0x0001f00402e87984 */ /* 0x000f680008004c00 */
[----:B------:R-:W5:Y:S01]  /*23540*/  LDS.128 R80, [R80+0x5f0] ;  /* 0x0005f00050507984 */ /* 0x000f620000000c00 */
[----:B---3--:R-:W-:-:S03]  /*23550*/  FFMA R168, R228, R16, R220 ;  /* 0x00000010e4a87223 */ /* 0x008fc600000000dc */
[----:B------:R3:W3:Y:S01]  /*23560*/  LDS.128 R24, [R2.X4+UR4+0x3e0] ;  /* 0x0003e00402187984 */ /* 0x0006e20008004c00 */
[----:B------:R-:W-:-:S03]  /*23570*/  FFMA R168, R229, R17, R168 ;  /* 0x00000011e5a87223 */ /* 0x000fc600000000a8 */
[----:B------:R1:W3:Y:S01]  /*23580*/  LDS.128 R28, [R2.X4+UR4+0x5e0] ;  /* 0x0005e004021c7984 */ /* 0x0002e20008004c00 */
[----:B------:R-:W-:-:S03]  /*23590*/  FFMA R168, R230, R18, R168 ;  /* 0x00000012e6a87223 */ /* 0x000fc600000000a8 */
[----:B------:R2:W3:Y:S01]  /*235a0*/  LDS.128 R32, [R2.X4+UR4+0x7e0] ;  /* 0x0007e00402207984 */ /* 0x0004e20008004c00 */
[----:B------:R-:W-:-:S03]  /*235b0*/  FFMA R168, R231, R19, R168 ;  /* 0x00000013e7a87223 */ /* 0x000fc600000000a8 */
[----:B------:R2:W3:Y:S01]  /*235c0*/  LDS.128 R36, [R2.X4+UR4+0x21e0] ;  /* 0x0021e00402247984 */ /* 0x0004e20008004c00 */
[----:B-1----:R-:W-:-:S03]  /*235d0*/  FFMA R164, R228, R12, R164 ;  /* 0x0000000ce4a47223 */ /* 0x002fc600000000a4 */
[----:B------:R1:W1:Y:S01]  /*235e0*/  LDS.128 R40, [R2.X4+UR4+0x23e0] ;  /* 0x0023e00402287984 */ /* 0x0002620008004c00 */
[----:B------:R-:W-:-:S03]  /*235f0*/  FFMA R164, R229, R13, R164 ;  /* 0x0000000de5a47223 */ /* 0x000fc600000000a4 */
[----:B------:R1:W1:Y:S01]  /*23600*/  LDS.128 R44, [R2.X4+UR4+0x25e0] ;  /* 0x0025e004022c7984 */ /* 0x0002620008004c00 */
[----:B--2---:R-:W-:Y:S01]  /*23610*/  FFMA R160, R228, R8, R160 ;  /* 0x00000008e4a07223 */ /* 0x004fe200000000a0 */
[----:B------:R-:W-:Y:S02]  /*23620*/  FFMA R164, R230, R14, R164 ;  /* 0x0000000ee6a47223 */ /* 0x000fe400000000a4 */
[----:B------:R2:W1:Y:S01]  /*23630*/  LDS.128 R48, [R2.X4+UR4+0x27e0] ;  /* 0x0027e00402307984 */ /* 0x0004620008004c00 */
[----:B----4-:R-:W-:Y:S01]  /*23640*/  FFMA R228, R228, R20, R212 ;  /* 0x00000014e4e47223 */ /* 0x010fe200000000d4 */
[----:B------:R-:W-:Y:S01]  /*23650*/  FFMA R160, R229, R9, R160 ;  /* 0x00000009e5a07223 */ /* 0x000fe200000000a0 */
[----:B------:R-:W-:Y:S01]  /*23660*/  FFMA R164, R231, R15, R164 ;  /* 0x0000000fe7a47223 */ /* 0x000fe200000000a4 */
[----:B------:R2:W4:Y:S01]  /*23670*/  LDS.128 R52, [R2.X4+UR4+0x41e0] ;  /* 0x0041e00402347984 */ /* 0x0005220008004c00 */
[----:B------:R-:W-:Y:S01]  /*23680*/  FFMA R228, R229, R21, R228 ;  /* 0x00000015e5e47223 */ /* 0x000fe200000000e4 */
[----:B------:R-:W-:-:S02]  /*23690*/  FFMA R160, R230, R10, R160 ;  /* 0x0000000ae6a07223 */ /* 0x000fc400000000a0 */
[----:B------:R2:W1:Y:S01]  /*236a0*/  LDS.128 R56, [R2.X4+UR4+0x43e0] ;  /* 0x0043e00402387984 */ /* 0x0004620008004c00 */
[----:B------:R-:W-:Y:S01]  /*236b0*/  FFMA R228, R230, R22, R228 ;  /* 0x00000016e6e47223 */ /* 0x000fe200000000e4 */
[C---:B------:R-:W-:Y:S01]  /*236c0*/  FFMA R160, R231.reuse, R11, R160 ;  /* 0x0000000be7a07223 */ /* 0x040fe200000000a0 */
[C---:B-----5:R-:W-:Y:S01]  /*236d0*/  FFMA R164, R232.reuse, R68, R164 ;  /* 0x00000044e8a47223 */ /* 0x060fe200000000a4 */
[----:B------:R2:W1:Y:S01]  /*236e0*/  LDS.128 R60, [R2.X4+UR4+0x45e0] ;  /* 0x0045e004023c7984 */ /* 0x0004620008004c00 */
[----:B------:R-:W-:Y:S01]  /*236f0*/  FFMA R228, R231, R23, R228 ;  /* 0x00000017e7e47223 */ /* 0x000fe200000000e4 */
[C---:B------:R-:W-:Y:S01]  /*23700*/  FFMA R160, R232.reuse, R72, R160 ;  /* 0x00000048e8a07223 */ /* 0x040fe200000000a0 */
[C---:B------:R-:W-:Y:S01]  /*23710*/  FFMA R168, R232.reuse, R80, R168 ;  /* 0x00000050e8a87223 */ /* 0x040fe200000000a8 */
[----:B------:R2:W1:Y:S01]  /*23720*/  LDS.128 R64, [R2.X4+UR4+0x47e0] ;  /* 0x0047e00402407984 */ /* 0x0004620008004c00 */
[----:B------:R-:W-:Y:S01]  /*23730*/  FFMA R228, R232, R76, R228 ;  /* 0x0000004ce8e47223 */ /* 0x000fe200000000e4 */
[C---:B------:R-:W-:Y:S01]  /*23740*/  FFMA R160, R233.reuse, R73, R160 ;  /* 0x00000049e9a07223 */ /* 0x040fe200000000a0 */
[C---:B------:R-:W-:Y:S01]  /*23750*/  FFMA R164, R233.reuse, R69, R164 ;  /* 0x00000045e9a47223 */ /* 0x040fe200000000a4 */
[----:B------:R2:W1:Y:S01]  /*23760*/  LDS.128 R84, [R2.X4+UR4+0x61e0] ;  /* 0x0061e00402547984 */ /* 0x0004620008004c00 */
[C---:B------:R-:W-:Y:S01]  /*23770*/  FFMA R229, R233.reuse, R77, R228 ;  /* 0x0000004de9e57223 */ /* 0x040fe200000000e4 */
[----:B------:R-:W-:Y:S01]  /*23780*/  FFMA R168, R233, R81, R168 ;  /* 0x00000051e9a87223 */ /* 0x000fe200000000a8 */
[C---:B------:R-:W-:Y:S01]  /*23790*/  FFMA R228, R234.reuse, R70, R164 ;  /* 0x00000046eae47223 */ /* 0x040fe200000000a4 */
[----:B------:R2:W1:Y:S01]  /*237a0*/  LDS.128 R88, [R2.X4+UR4+0x63e0] ;  /* 0x0063e00402587984 */ /* 0x0004620008004c00 */
[C---:B------:R-:W-:Y:S01]  /*237b0*/  FFMA R229, R234.reuse, R78, R229 ;  /* 0x0000004eeae57223 */ /* 0x040fe200000000e5 */
[C---:B------:R-:W-:Y:S01]  /*237c0*/  FFMA R230, R234.reuse, R82, R168 ;  /* 0x00000052eae67223 */ /* 0x040fe200000000a8 */
[----:B------:R-:W-:Y:S01]  /*237d0*/  FFMA R231, R234, R74, R160 ;  /* 0x0000004aeae77223 */ /* 0x000fe200000000a0 */
[----:B------:R2:W1:Y:S04]  /*237e0*/  LDS.128 R92, [R2.X4+UR4+0x65e0] ;  /* 0x0065e004025c7984 */ /* 0x0004680008004c00 */
[----:B------:R2:W1:Y:S04]  /*237f0*/  LDS.128 R96, [R2.X4+UR4+0x67e0] ;  /* 0x0067e00402607984 */ /* 0x0004680008004c00 */
[----:B------:R2:W1:Y:S04]  /*23800*/  LDS.128 R100, [R2.X4+UR4+0x3f0] ;  /* 0x0003f00402647984 */ /* 0x0004680008004c00 */
[----:B------:R2:W1:Y:S04]  /*23810*/  LDS.128 R104, [R2.X4+UR4+0x5f0] ;  /* 0x0005f00402687984 */ /* 0x0004680008004c00 */
[----:B------:R2:W1:Y:S04]  /*23820*/  LDS.128 R108, [R2.X4+UR4+0x7f0] ;  /* 0x0007f004026c7984 */ /* 0x0004680008004c00 */
[----:B------:R2:W1:Y:S04]  /*23830*/  LDS.128 R152, [R2.X4+UR4+0x65f0] ;  /* 0x0065f00402987984 */ /* 0x0004680008004c00 */
[----:B------:R2:W1:Y:S04]  /*23840*/  LDS.128 R156, [R2.X4+UR4+0x67f0] ;  /* 0x0067f004029c7984 */ /* 0x0004680008004c00 */
[----:B------:R-:W5:Y:S04]  /*23850*/  S2R R172, SR_TID.X ;  /* 0x0000000000ac7919 */ /* 0x000f680000002100 */
[----:B------:R-:W2:Y:S01]  /*23860*/  S2R R220, SR_TID.X ;  /* 0x0000000000dc7919 */ /* 0x000ea20000002100 */
[----:B-----5:R-:W-:-:S02]  /*23870*/  SHF.R.U32.HI R172, RZ, 0x5, R172 ;  /* 0x00000005ffac7819 */ /* 0x020fc400000116ac */
[----:B--2---:R-:W-:Y:S02]  /*23880*/  SHF.L.U32 R220, R220, 0x2, RZ ;  /* 0x00000002dcdc7819 */ /* 0x004fe400000006ff */
[----:B------:R-:W-:Y:S02]  /*23890*/  SGXT.U32 R212, R172, 0x2 ;  /* 0x00000002acd4781a */ /* 0x000fe40000000000 */
[----:B------:R-:W-:-:S04]  /*238a0*/  LOP3.LUT R220, R220, 0x7c, RZ, 0xc0, !PT ;  /* 0x0000007cdcdc7812 */ /* 0x000fc800078ec0ff */
[----:B------:R-:W-:-:S02]  /*238b0*/  LEA R172, R212, R220, 0x7 ;  /* 0x000000dcd4ac7211 */ /* 0x000fc400078e38ff */
[----:B-1-34-:R-:W2:Y:S04]  /*238c0*/  LDL.LU R220, [R1] ;  /* 0x0000000001dc7983 */ /* 0x01aea80000300800 */
[----:B------:R-:W3:Y:S01]  /*238d0*/  LDL.LU R212, [R1+0x4] ;  /* 0x0000040001d47983 */ /* 0x000ee20000300800 */
[----:B------:R-:W-:Y:S01]  /*238e0*/  SHF.L.U32 R160, R172, 0x2, RZ ;  /* 0x00000002aca07819 */ /* 0x000fe200000006ff */
[C---:B------:R-:W-:Y:S01]  /*238f0*/  FFMA R0, R24.reuse, R12, R0 ;  /* 0x0000000c18007223 */ /* 0x040fe20000000000 */
[----:B------:R-:W-:Y:S01]  /*23900*/  ULDC.64 UR10, c[0x0][0x118] ;  /* 0x00004600000a7ab9 */ /* 0x000fe20000000a00 */
[C---:B--2---:R-:W-:Y:S01]  /*23910*/  FFMA R164, R24.reuse, R20, R220 ;  /* 0x0000001418a47223 */ /* 0x044fe200000000dc */
[----:B---3--:R-:W-:-:S02]  /*23920*/  FFMA R168, R24, R16, R212 ;  /* 0x0000001018a87223 */ /* 0x008fc400000000d4 */
[----:B------:R-:W2:Y:S04]  /*23930*/  LDL.LU R212, [R1+0x18] ;  /* 0x0000180001d47983 */ /* 0x000ea80000300800 */
[----:B------:R-:W3:Y:S04]  /*23940*/  LDL.LU R233, [R1+0x8] ;  /* 0x0000080001e97983 */ /* 0x000ee80000300800 */
[----:B------:R-:W4:Y:S04]  /*23950*/  LDL.LU R232, [R1+0xc] ;  /* 0x00000c0001e87983 */ /* 0x000f280000300800 */
[----:B------:R-:W5:Y:S04]  /*23960*/  LDL.LU R224, [R1+0x10] ;  /* 0x0000100001e07983 */ /* 0x000f680000300800 */
[----:B------:R-:W5:Y:S01]  /*23970*/  LDL.LU R220, [R1+0x14] ;  /* 0x0000140001dc7983 */ /* 0x000f620000300800 */
[----:B------:R-:W-:-:S03]  /*23980*/  FFMA R238, R5, R173, R238 ;  /* 0x000000ad05ee7223 */ /* 0x000fc600000000ee */
[----:B------:R-:W-:Y:S04]  /*23990*/  STL [R1+0x2d8], R131 ;  /* 0x0002d88301007387 */ /* 0x000fe80000100800 */
[----:B------:R-:W-:Y:S04]  /*239a0*/  STL [R1+0x2d4], R135 ;  /* 0x0002d48701007387 */ /* 0x000fe80000100800 */
[----:B------:R-:W-:Y:S04]  /*239b0*/  STL [R1+0x2d0], R139 ;  /* 0x0002d08b01007387 */ /* 0x000fe80000100800 */
[----:B------:R-:W-:Y:S04]  /*239c0*/  STL [R1+0x2cc], R143 ;  /* 0x0002cc8f01007387 */ /* 0x000fe80000100800 */
[----:B------:R-:W-:Y:S04]  /*239d0*/  STL [R1+0x2c8], R147 ;  /* 0x0002c89301007387 */ /* 0x000fe80000100800 */
[----:B------:R-:W-:Y:S04]  /*239e0*/  STL [R1+0x2c4], R151 ;  /* 0x0002c49701007387 */ /* 0x000fe80000100800 */
[----:B------:R1:W-:Y:S04]  /*239f0*/  STL [R1+0x2c0], R155 ;  /* 0x0002c09b01007387 */ /* 0x0003e80000100800 */
[----:B------:R1:W-:Y:S02]  /*23a00*/  STL [R1+0x2bc], R159 ;  /* 0x0002bc9f01007387 */ /* 0x0003e40000100800 */
[C---:B-1----:R-:W-:Y:S01]  /*23a10*/  FFMA R155, R25.reuse, R21, R164 ;  /* 0x00000015199b7223 */ /* 0x042fe200000000a4 */
[----:B------:R-:W-:-:S02]  /*23a20*/  FFMA R159, R25, R17, R168 ;  /* 0x00000011199f7223 */ /* 0x000fc400000000a8 */
[----:B------:R-:W5:Y:S04]  /*23a30*/  LDL.LU R168, [R1+0x1c] ;  /* 0x00001c0001a87983 */ /* 0x000f680000300800 */
[----:B------:R-:W5:Y:S04]  /*23a40*/  LDL.LU R164, [R1+0x20] ;  /* 0x0000200001a47983 */ /* 0x000f680000300800 */
[----:B------:R-:W5:Y:S01]  /*23a50*/  LDL.LU R172, [R1+0x2c] ;  /* 0x00002c0001ac7983 */ /* 0x000f620000300800 */
        /* <DEDUP_REMOVED lines=23> */
[----:B------:R-:W-:Y:S01]  /*23bd0*/  FFMA R251, R197, R165, R251 ;  /* 0x000000a5c5fb7223 */ /* 0x000fe200000000fb */
[----:B------:R-:W-:Y:S01]  /*23be0*/  IADD3 R3, R3, 0x1, RZ ;  /* 0x0000000103037810 */ /* 0x000fe20007ffe0ff */
[----:B------:R-:W-:Y:S06]  /*23bf0*/  BAR.SYNC 0x0 ;  /* 0x0000000000007b1d */ /* 0x000fec0000000000 */
[----:B--2---:R-:W-:-:S02]  /*23c00*/  MOV R131, R212 ;  /* 0x000000d400837202 */ /* 0x004fc40000000f00 */
[----:B------:R-:W2:Y:S01]  /*23c10*/  LDL.LU R212, [R1+0x40] ;  /* 0x0000400001d47983 */ /* 0x000ea20000300800 */
[----:B---3--:R-:W-:-:S04]  /*23c20*/  FFMA R24, R24, R8, R233 ;  /* 0x0000000818187223 */ /* 0x008fc800000000e9 */
[C---:B------:R-:W-:Y:S01]  /*23c30*/  FFMA R2, R25.reuse, R9, R24 ;  /* 0x0000000919027223 */ /* 0x040fe20000000018 */
[----:B------:R-:W-:Y:S01]  /*23c40*/  FFMA R25, R25, R13, R0 ;  /* 0x0000000d19197223 */ /* 0x000fe20000000000 */
[C---:B----4-:R-:W-:Y:S01]  /*23c50*/  FFMA R0, R5.reuse, R169, R232 ;  /* 0x000000a905007223 */ /* 0x050fe200000000e8 */
[C---:B-----5:R-:W-:Y:S02]  /*23c60*/  FFMA R24, R5.reuse, R165, R224 ;  /* 0x000000a505187223 */ /* 0x060fe400000000e0 */
[----:B------:R-:W3:Y:S01]  /*23c70*/  LDL.LU R224, [R1+0x48] ;  /* 0x0000480001e07983 */ /* 0x000ee20000300800 */
[----:B------:R-:W-:-:S03]  /*23c80*/  FFMA R5, R5, R161, R220 ;  /* 0x000000a105057223 */ /* 0x000fc600000000dc */
[----:B------:R-:W4:Y:S04]  /*23c90*/  LDL.LU R220, [R1+0x4c] ;  /* 0x00004c0001dc7983 */ /* 0x000f280000300800 */
[----:B------:R-:W5:Y:S04]  /*23ca0*/  LDL.LU R234, [R1+0x60] ;  /* 0x0000600001ea7983 */ /* 0x000f680000300800 */
[----:B------:R-:W2:Y:S04]  /*23cb0*/  LDL.LU R233, [R1+0x58] ;  /* 0x0000580001e97983 */ /* 0x000ea80000300800 */
[----:B------:R-:W2:Y:S04]  /*23cc0*/  LDL.LU R232, [R1+0x68] ;  /* 0x0000680001e87983 */ /* 0x000ea80000300800 */
[----:B------:R-:W2:Y:S04]  /*23cd0*/  LDL.LU R135, [R1+0x74] ;  /* 0x0000740001877983 */ /* 0x000ea80000300800 */
[----:B------:R-:W2:Y:S04]  /*23ce0*/  LDL.LU R139, [R1+0x50] ;  /* 0x00005000018b7983 */ /* 0x000ea80000300800 */
[----:B------:R-:W2:Y:S04]  /*23cf0*/  LDL.LU R143, [R1+0x64] ;  /* 0x00006400018f7983 */ /* 0x000ea80000300800 */
[----:B------:R-:W2:Y:S04]  /*23d00*/  LDL.LU R147, [R1+0x70] ;  /* 0x0000700001937983 */ /* 0x000ea80000300800 */
[----:B------:R-:W2:Y:S04]  /*23d10*/  LDL.LU R151, [R1+0x78] ;  /* 0x0000780001977983 */ /* 0x000ea80000300800 */
[----:B------:R-:W2:Y:S04]  /*23d20*/  LDL.LU R177, [R1+0x28] ;  /* 0x0000280001b17983 */ /* 0x000ea80000300800 */
[----:B------:R-:W3:Y:S04]  /*23d30*/  LDL.LU R181, [R1+0x24] ;  /* 0x0000240001b57983 */ /* 0x000ee80000300800 */
[----:B------:R-:W4:Y:S04]  /*23d40*/  LDL.LU R185, [R1+0x3c] ;  /* 0x00003c0001b97983 */ /* 0x000f280000300800 */
[----:B------:R-:W4:Y:S04]  /*23d50*/  LDL.LU R189, [R1+0x34] ;  /* 0x0000340001bd7983 */ /* 0x000f280000300800 */
[----:B------:R-:W4:Y:S01]  /*23d60*/  LDL.LU R193, [R1+0x30] ;  /* 0x0000300001c17983 */ /* 0x000f220000300800 */
[C---:B------:R-:W-:Y:S01]  /*23d70*/  FFMA R168, R201.reuse, R169, R168 ;  /* 0x000000a9c9a87223 */ /* 0x040fe200000000a8 */
[----:B------:R-:W-:Y:S01]  /*23d80*/  FFMA R164, R201, R165, R164 ;  /* 0x000000a5c9a47223 */ /* 0x000fe200000000a4 */
[----:B------:R-:W-:Y:S01]  /*23d90*/  FFMA R197, R197, R161, R131 ;  /* 0x000000a1c5c57223 */ /* 0x000fe20000000083 */
[C---:B------:R-:W-:Y:S01]  /*23da0*/  FFMA R172, R205.reuse, R165, R172 ;  /* 0x000000a5cdac7223 */ /* 0x040fe200000000ac */
[----:B------:R-:W5:Y:S01]  /*23db0*/  LDL.LU R131, [R1+0x2d8] ;  /* 0x0002d80001837983 */ /* 0x000f620000300800 */
[----:B--2---:R-:W-:Y:S01]  /*23dc0*/  FFMA R177, R205, R169, R177 ;  /* 0x000000a9cdb17223 */ /* 0x004fe200000000b1 */
[----:B---3--:R-:W-:Y:S01]  /*23dd0*/  FFMA R201, R201, R161, R181 ;  /* 0x000000a1c9c97223 */ /* 0x008fe200000000b5 */
[----:B------:R-:W-:-:S02]  /*23de0*/  FFMA R181, R205, R173, R204 ;  /* 0x000000adcdb57223 */ /* 0x000fc400000000cc */
[----:B------:R-:W2:Y:S01]  /*23df0*/  LDL.LU R204, [R1+0x44] ;  /* 0x0000440001cc7983 */ /* 0x000ea20000300800 */
[----:B----4-:R-:W-:Y:S01]  /*23e00*/  FFMA R205, R205, R161, R193 ;  /* 0x000000a1cdcd7223 */ /* 0x010fe200000000c1 */
[C---:B------:R-:W-:Y:S02]  /*23e10*/  FFMA R193, R209.reuse, R173, R208 ;  /* 0x000000add1c17223 */ /* 0x040fe400000000d0 */
[----:B------:R-:W3:Y:S01]  /*23e20*/  LDL.LU R208, [R1+0x38] ;  /* 0x0000380001d07983 */ /* 0x000ee20000300800 */
[C---:B------:R-:W-:Y:S01]  /*23e30*/  FFMA R189, R209.reuse, R169, R189 ;  /* 0x000000a9d1bd7223 */ /* 0x040fe200000000bd */
[C---:B------:R-:W-:Y:S01]  /*23e40*/  FFMA R185, R209.reuse, R165, R185 ;  /* 0x000000a5d1b97223 */ /* 0x040fe200000000b9 */
[----:B------:R-:W-:Y:S01]  /*23e50*/  FFMA R212, R209, R161, R212 ;  /* 0x000000a1d1d47223 */ /* 0x000fe200000000d4 */
[C---:B---3--:R-:W-:Y:S01]  /*23e60*/  FFMA R209, R213.reuse, R173, R208 ;  /* 0x000000add5d17223 */ /* 0x048fe200000000d0 */
[C---:B--2---:R-:W-:Y:S01]  /*23e70*/  FFMA R208, R213.reuse, R169, R204 ;  /* 0x000000a9d5d07223 */ /* 0x044fe200000000cc */
[C---:B------:R-:W-:Y:S01]  /*23e80*/  FFMA R204, R213.reuse, R165, R224 ;  /* 0x000000a5d5cc7223 */ /* 0x040fe200000000e0 */
[----:B------:R-:W-:Y:S01]  /*23e90*/  FFMA R224, R213, R161, R220 ;  /* 0x000000a1d5e07223 */ /* 0x000fe200000000dc */
[C---:B------:R-:W-:Y:S01]  /*23ea0*/  FFMA R220, R217.reuse, R173, R216 ;  /* 0x000000add9dc7223 */ /* 0x040fe200000000d8 */
[----:B------:R-:W2:Y:S04]  /*23eb0*/  LDL.LU R213, [R1+0x5c] ;  /* 0x00005c0001d57983 */ /* 0x000ea80000300800 */
[----:B------:R-:W3:Y:S01]  /*23ec0*/  LDL.LU R216, [R1+0x54] ;  /* 0x0000540001d87983 */ /* 0x000ee20000300800 */
[C---:B-----5:R-:W-:Y:S01]  /*23ed0*/  FFMA R234, R217.reuse, R161, R234 ;  /* 0x000000a1d9ea7223 */ /* 0x060fe200000000ea */
[C---:B--2---:R-:W-:Y:S01]  /*23ee0*/  FFMA R213, R217.reuse, R165, R213 ;  /* 0x000000a5d9d57223 */ /* 0x044fe200000000d5 */
[----:B---3--:R-:W-:-:S02]  /*23ef0*/  FFMA R216, R217, R169, R216 ;  /* 0x000000a9d9d87223 */ /* 0x008fc400000000d8 */
[----:B------:R-:W2:Y:S01]  /*23f00*/  LDL.LU R217, [R1+0x6c] ;  /* 0x00006c0001d97983 */ /* 0x000ea20000300800 */
        /* <DEDUP_REMOVED lines=8> */
[-C--:B------:R-:W-:Y:S01]  /*23f90*/  FFMA R236, R178, R166.reuse, R236 ;  /* 0x000000a6b2ec7223 */ /* 0x080fe200000000ec */
        /* <DEDUP_REMOVED lines=27> */
[-C--:B--2---:R-:W-:Y:S01]  /*24150*/  FFMA R217, R221, R165.reuse, R217 ;  /* 0x000000a5ddd97223 */ /* 0x084fe200000000d9 */
[----:B------:R-:W-:Y:S01]  /*24160*/  FFMA R165, R225, R165, R147 ;  /* 0x000000a5e1a57223 */ /* 0x000fe20000000093 */
[----:B------:R-:W-:-:S02]  /*24170*/  FFMA R221, R221, R161, R135 ;  /* 0x000000a1dddd7223 */ /* 0x000fc40000000087 */
[----:B------:R-:W2:Y:S01]  /*24180*/  LDL.LU R135, [R1+0x2d4] ;  /* 0x0002d40001877983 */ /* 0x000ea20000300800 */
[-C--:B------:R-:W-:Y:S01]  /*24190*/  FFMA R217, R222, R166.reuse, R217 ;  /* 0x000000a6ded97223 */ /* 0x080fe200000000d9 */
[----:B------:R-:W-:Y:S02]  /*241a0*/  FFMA R165, R226, R166, R165 ;  /* 0x000000a6e2a57223 */ /* 0x000fe400000000a5 */
[----:B------:R-:W3:Y:S01]  /*241b0*/  LDL.LU R139, [R1+0x2d0] ;  /* 0x0002d000018b7983 */ /* 0x000ee20000300800 */
[----:B------:R-:W-:-:S03]  /*241c0*/  FFMA R161, R225, R161, R151 ;  /* 0x000000a1e1a17223 */ /* 0x000fc60000000097 */
[----:B------:R-:W4:Y:S01]  /*241d0*/  LDL.LU R143, [R1+0x2cc] ;  /* 0x0002cc00018f7983 */ /* 0x000f220000300800 */
[----:B------:R-:W-:-:S03]  /*241e0*/  FFMA R217, R223, R167, R217 ;  /* 0x000000a7dfd97223 */ /* 0x000fc600000000d9 */
[----:B------:R-:W5:Y:S01]  /*241f0*/  LDL.LU R147, [R1+0x2c8] ;  /* 0x0002c80001937983 */ /* 0x000f620000300800 */
[----:B------:R-:W-:-:S03]  /*24200*/  FFMA R165, R227, R167, R165 ;  /* 0x000000a7e3a57223 */ /* 0x000fc600000000a5 */
[----:B------:R-:W2:Y:S04]  /*24210*/  LDL.LU R151, [R1+0x2c4] ;  /* 0x0002c40001977983 */ /* 0x000ea80000300800 */
[----:B------:R-:W2:Y:S04]  /*24220*/  LDL.LU R155, [R1+0x2c0] ;  /* 0x0002c000019b7983 */ /* 0x000ea80000300800 */
[----:B------:R-:W2:Y:S04]  /*24230*/  LDL.LU R159, [R1+0x2bc] ;  /* 0x0002bc00019f7983 */ /* 0x000ea80000300800 */
[----:B------:R-:W2:Y:S01]  /*24240*/  LDL.64 R166, [R1+0x1f8] ;  /* 0x0001f80001a67983 */ /* 0x000ea20000100a00 */
        /* <DEDUP_REMOVED lines=33> */
[----:B------:R-:W-:-:S02]  /*24460*/  FFMA R208, R84, R16, R208 ;  /* 0x0000001054d07223 */ /* 0x000fc400000000d0 */
[----:B------:R-:W3:Y:S01]  /*24470*/  LDL R84, [R1+0x234] ;  /* 0x0002340001547983 */ /* 0x000ee20000100800 */
[----:B--2---:R-:W-:-:S04]  /*24480*/  IADD3 R162, P1, R166, UR6, RZ ;  /* 0x00000006a6a27c10 */ /* 0x004fc8000ff3e0ff */
[----:B------:R-:W-:Y:S02]  /*24490*/  IADD3.X R163, R167, UR7, RZ, P1, !PT ;  /* 0x00000007a7a37c10 */ /* 0x000fe40008ffe4ff */
        /* <DEDUP_REMOVED lines=13> */
[----:B------:R-:W-:Y:S01]  /*24570*/  ISETP.GE.AND P0, PT, R3, 0x3, PT ;  /* 0x000000030300780c */ /* 0x000fe20003f06270 */
        /* <DEDUP_REMOVED lines=24> */
[----:B------:R-:W-:Y:S01]  /*24700*/  SEL R3, R3, RZ, !P0 ;  /* 0x000000ff03037207 */ /* 0x000fe20004000000 */
        /* <DEDUP_REMOVED lines=25> */
[----:B------:R-:W-:Y:S01]  /*248a0*/  LEA R8, R3, R160, 0xf ;  /* 0x000000a003087211 */ /* 0x000fe200078e78ff */
        /* <DEDUP_REMOVED lines=15> */
[----:B------:R-:W-:Y:S01]  /*249a0*/  @!PT LDS RZ, [RZ] ;  /* 0x00000000fffff984 */ /* 0x000fe20000000800 */
[----:B------:R-:W-:Y:S01]  /*249b0*/  @!PT LDS RZ, [RZ] ;  /* 0x00000000fffff984 */ /* 0x000fe20000000800 */
[----:B------:R-:W-:Y:S01]  /*249c0*/  @!PT LDS RZ, [RZ] ;  /* 0x00000000fffff984 */ /* 0x000fe20000000800 */
[----:B------:R2:W-:Y:S01]  /*249d0*/  LDGSTS.E.BYPASS.128 [R8], [R162.64+0x600], !PT ;  /* 0x00000600a2087fae */ /* 0x0005e2000f901c4a */
        /* <DEDUP_REMOVED lines=15> */
[----:B------:R-:W4:Y:S01]  /*24ad0*/  LDL.64 R16, [R1+0x1e8] ;  /* 0x0001e80001107983 */ /* 0x000f220000100a00 */
        /* <DEDUP_REMOVED lines=27> */
[----:B------:R-:W5:Y:S01]  /*24c90*/  LDL R29, [R1+0x230] ;  /* 0x00023000011d7983 */ /* 0x000f620000100800 */
[----:B---3--:R-:W-:Y:S01]  /*24ca0*/  LEA R12, R3, R84, 0xf ;  /* 0x00000054030c7211 */ /* 0x008fe200078e78ff */
        /* <DEDUP_REMOVED lines=13> */
[----:B------:R-:W-:Y:S01]  /*24d80*/  FFMA R25, R26, R14, R25 ;  /* 0x0000000e1a197223 */ /* 0x000fe20000000019 */
[----:B------:R-:W3:Y:S01]  /*24d90*/  LDL R28, [R1+0x22c] ;  /* 0x00022c00011c7983 */ /* 0x000ee20000100800 */
[----:B--2---:R-:W-:-:S04]  /*24da0*/  IADD3 R8, P0, R166, UR6, RZ ;  /* 0x00000006a6087c10 */ /* 0x004fc8000ff1e0ff */
[----:B------:R-:W-:-:S05]  /*24db0*/  IADD3.X R9, R167, UR7, RZ, P0, !PT ;  /* 0x00000007a7097c10 */ /* 0x000fca00087fe4ff */
[----:B------:R1:W-:Y:S04]  /*24dc0*/  LDGSTS.E.BYPASS.128 [R12], [R8.64+0x600], !PT ;  /* 0x00000600080c7fae */ /* 0x0003e8000f901c4a */
[----:B-1----:R-:W2:Y:S01]  /*24dd0*/  LDL.64 R12, [R1+0x1e0] ;  /* 0x0001e000010c7983 */ /* 0x002ea20000100a00 */
        /* <DEDUP_REMOVED lines=15> */
[----:B------:R-:W-:-:S04]  /*24ed0*/  FFMA R251, R52, R20, R251 ;  /* 0x0000001434fb7223 */ /* 0x000fc800000000fb */
[----:B------:R-:W-:Y:S01]  /*24ee0*/  FFMA R251, R53, R21, R251 ;  /* 0x0000001535fb7223 */ /* 0x000fe200000000fb */
[C---:B------:R-:W-:Y:S01]  /*24ef0*/  FFMA R197, R54.reuse, R14, R197 ;  /* 0x0000000e36c57223 */ /* 0x040fe200000000c5 */
[----:B------:R-:W-:Y:S01]  /*24f00*/  FFMA R192, R54, R18, R192 ;  /* 0x0000001236c07223 */ /* 0x000fe200000000c0 */
[----:B----4-:R-:W-:Y:S02]  /*24f10*/  IADD3 R8, P0, R16, UR6, RZ ;  /* 0x0000000610087c10 */ /* 0x010fe4000ff1e0ff */
[----:B-----5:R-:W-:Y:S01]  /*24f20*/  LEA R10, R3, R29, 0xf ;  /* 0x0000001d030a7211 */ /* 0x020fe200078e78ff */
[----:B------:R-:W-:Y:S01]  /*24f30*/  FFMA R251, R54, R22, R251 ;  /* 0x0000001636fb7223 */ /* 0x000fe200000000fb */
[----:B------:R-:W-:Y:S01]  /*24f40*/  IADD3.X R9, R17, UR7, RZ, P0, !PT ;  /* 0x0000000711097c10 */ /* 0x000fe200087fe4ff */
[----:B------:R-:W4:Y:S04]  /*24f50*/  LDL R54, [R1+0x228] ;  /* 0x0002280001367983 */ /* 0x000f280000100800 */
        /* <DEDUP_REMOVED lines=59> */
[----:B------:R-:W5:Y:S04]  /*25310*/  LDL.64 R52, [R1+0x198] ;  /* 0x0001980001347983 */ /* 0x000f680000100a00 */
[----:B------:R-:W5:Y:S01]  /*25320*/  LDL R16, [R1+0x204] ;  /* 0x0002040001107983 */ /* 0x000f620000100800 */
[----:B--2---:R-:W-:-:S02]  /*25330*/  IADD3 R8, P0, R12, UR6, RZ ;  /* 0x000000060c087c10 */ /* 0x004fc4000ff1e0ff */
[----:B---3--:R-:W-:Y:S01]  /*25340*/  LEA R10, R3, R28, 0xf ;  /* 0x0000001c030a7211 */ /* 0x008fe200078e78ff */
[-C--:B------:R-:W-:Y:S01]  /*25350*/  FFMA R236, R33, R21.reuse, R236 ;  /* 0x0000001521ec7223 */ /* 0x080fe200000000ec */
[----:B------:R-:W-:Y:S01]  /*25360*/  IADD3.X R9, R13, UR7, RZ, P0, !PT ;  /* 0x000000070d097c10 */ /* 0x000fe200087fe4ff */
[----:B------:R-:W2:Y:S04]  /*25370*/  LDL R33, [R1+0x224] ;  /* 0x0002240001217983 */ /* 0x000ea80000100800 */
[----:B------:R-:W3:Y:S04]  /*25380*/  LDL.64 R12, [R1+0x1d8] ;  /* 0x0001d800010c7983 */ /* 0x000ee80000100a00 */
[----:B------:R4:W-:Y:S01]  /*25390*/  LDGSTS.E.BYPASS.128 [R10], [R8.64+0x600], !PT ;  /* 0x00000600080a7fae */ /* 0x0009e2000f901c4a */
[C---:B------:R-:W-:Y:S01]  /*253a0*/  FFMA R6, R100.reuse, R76, R6 ;  /* 0x0000004c64067223 */ /* 0x040fe20000000006 */
        /* <DEDUP_REMOVED lines=27> */
[----:B------:R-:W2:Y:S04]  /*25560*/  LDL R18, [R1+0x21c] ;  /* 0x00021c0001127983 */ /* 0x000ea80000100800 */
[----:B------:R-:W2:Y:S04]  /*25570*/  LDL R20, [R1+0x218] ;  /* 0x0002180001147983 */ /* 0x000ea80000100800 */
[----:B------:R-:W2:Y:S04]  /*25580*/  LDL R32, [R1+0x214] ;  /* 0x0002140001207983 */ /* 0x000ea80000100800 */
[----:B------:R-:W2:Y:S01]  /*25590*/  LDL R27, [R1+0x210] ;  /* 0x00021000011b7983 */ /* 0x000ea20000100800 */
[----:B----4-:R-:W-:-:S02]  /*255a0*/  LEA R10, R3, R54, 0xf ;  /* 0x00000036030a7211 */ /* 0x010fc400078e78ff */
[----:B---3--:R-:W-:Y:S01]  /*255b0*/  IADD3 R8, P0, R12, UR6, RZ ;  /* 0x000000060c087c10 */ /* 0x008fe2000ff1e0ff */
[C---:B------:R-:W-:Y:S01]  /*255c0*/  FFMA R6, R101.reuse, R77, R6 ;  /* 0x0000004d65067223 */ /* 0x040fe20000000006 */
[C---:B------:R-:W-:Y:S01]  /*255d0*/  FFMA R7, R101.reuse, R81, R7 ;  /* 0x0000005165077223 */ /* 0x040fe20000000007 */
[----:B------:R-:W-:Y:S01]  /*255e0*/  FFMA R25, R101, R69, R25 ;  /* 0x0000004565197223 */ /* 0x000fe20000000019 */
[----:B------:R-:W-:Y:S01]  /*255f0*/  IADD3.X R9, R13, UR7, RZ, P0, !PT ;  /* 0x000000070d097c10 */ /* 0x000fe200087fe4ff */
[----:B------:R-:W-:Y:S01]  /*25600*/  FFMA R26, R101, R73, R26 ;  /* 0x00000049651a7223 */ /* 0x000fe2000000001a */
[----:B------:R-:W3:Y:S04]  /*25610*/  LDL.64 R12, [R1+0x1d0] ;  /* 0x0001d000010c7983 */ /* 0x000ee80000100a00 */
[----:B------:R1:W-:Y:S04]  /*25620*/  LDGSTS.E.BYPASS.128 [R10], [R8.64+0x600], !PT ;  /* 0x00000600080a7fae */ /* 0x0003e8000f901c4a */
[----:B------:R-:W4:Y:S04]  /*25630*/  LDL R21, [R1+0x220] ;  /* 0x0002200001157983 */ /* 0x000f280000100800 */
[----:B------:R-:W4:Y:S04]  /*25640*/  LDL.64 R14, [R1+0x1c0] ;  /* 0x0001c000010e7983 */ /* 0x000f280000100a00 */
[----:B-1----:R-:W4:Y:S01]  /*25650*/  LDL.64 R10, [R1+0x1c8] ;  /* 0x0001c800010a7983 */ /* 0x002f220000100a00 */
        /* <DEDUP_REMOVED lines=11> */
[----:B------:R-:W5:Y:S01]  /*25710*/  LDL.64 R34, [R1+0x1b0] ;  /* 0x0001b00001227983 */ /* 0x000f620000100a00 */
        /* <DEDUP_REMOVED lines=31> */
[----:B------:R-:W5:Y:S01]  /*25910*/  LDL.64 R68, [R1+0x1a0] ;  /* 0x0001a00001447983 */ /* 0x000f620000100a00 */
[----:B--2---:R-:W-:Y:S01]  /*25920*/  LEA R8, R3, R33, 0xf ;  /* 0x0000002103087211 */ /* 0x004fe200078e78ff */
[----:B------:R-:W-:Y:S01]  /*25930*/  FFMA R100, R103, R71, R25 ;  /* 0x0000004767647223 */ /* 0x000fe20000000019 */
[----:B------:R-:W-:Y:S01]  /*25940*/  FFMA R65, R107, R79, R24 ;  /* 0x0000004f6b417223 */ /* 0x000fe20000000018 */
[-C--:B------:R-:W-:Y:S01]  /*25950*/  FFMA R239, R38, R22.reuse, R239 ;  /* 0x0000001626ef7223 */ /* 0x080fe200000000ef */
[----:B------:R-:W2:Y:S01]  /*25960*/  LDL.64 R24, [R1+0x190] ;  /* 0x0001900001187983 */ /* 0x000ea20000100a00 */
[----:B------:R-:W-:Y:S01]  /*25970*/  FFMA R103, R103, R75, R26 ;  /* 0x0000004b67677223 */ /* 0x000fe2000000001a */
[----:B------:R-:W-:-:S02]  /*25980*/  FFMA R242, R42, R22, R242 ;  /* 0x000000162af27223 */ /* 0x000fc400000000f2 */
[----:B------:R-:W2:Y:S01]  /*25990*/  LDL R26, [R1+0x208] ;  /* 0x00020800011a7983 */ /* 0x000ea20000100800 */
        /* <DEDUP_REMOVED lines=22> */
[----:B------:R-:W2:Y:S04]  /*25b00*/  LDL.64 R22, [R1+0x180] ;  /* 0x0001800001167983 */ /* 0x000ea80000100a00 */
[----:B------:R-:W2:Y:S04]  /*25b10*/  LDL.64 R50, [R1+0x188] ;  /* 0x0001880001327983 */ /* 0x000ea80000100a00 */
[----:B------:R-:W2:Y:S01]  /*25b20*/  LDL.64 R48, [R1+0x178] ;  /* 0x0001780001307983 */ /* 0x000ea20000100a00 */
[----:B---3--:R-:W-:-:S04]  /*25b30*/  IADD3 R6, P0, R12, UR6, RZ ;  /* 0x000000060c067c10 */ /* 0x008fc8000ff1e0ff */
[----:B------:R-:W-:Y:S02]  /*25b40*/  IADD3.X R7, R13, UR7, RZ, P0, !PT ;  /* 0x000000070d077c10 */ /* 0x000fe400087fe4ff */
[----:B------:R-:W3:Y:S04]  /*25b50*/  LDL.64 R12, [R1+0x1b8] ;  /* 0x0001b800010c7983 */ /* 0x000ee80000100a00 */
[----:B------:R4:W-:Y:S02]  /*25b60*/  LDGSTS.E.BYPASS.128 [R8], [R6.64+0x600], !PT ;  /* 0x0000060006087fae */ /* 0x0009e4000f901c4a */
[----:B----4-:R-:W-:Y:S02]  /*25b70*/  IADD3 R6, P0, R10, UR6, RZ ;  /* 0x000000060a067c10 */ /* 0x010fe4000ff1e0ff */
[----:B------:R-:W4:Y:S01]  /*25b80*/  LDL R10, [R1+0x20c] ;  /* 0x00020c00010a7983 */ /* 0x000f220000100800 */
[----:B------:R-:W-:-:S04]  /*25b90*/  FFMA R4, R108, R80, R4 ;  /* 0x000000506c047223 */ /* 0x000fc80000000004 */
[----:B------:R-:W-:Y:S01]  /*25ba0*/  FFMA R4, R109, R81, R4 ;  /* 0x000000516d047223 */ /* 0x000fe20000000004 */
[----:B------:R-:W-:-:S03]  /*25bb0*/  IADD3.X R7, R11, UR7, RZ, P0, !PT ;  /* 0x000000070b077c10 */ /* 0x000fc600087fe4ff */
[----:B------:R-:W-:Y:S01]  /*25bc0*/  FFMA R4, R110, R82, R4 ;  /* 0x000000526e047223 */ /* 0x000fe20000000004 */
[----:B------:R-:W-:Y:S01]  /*25bd0*/  LEA R9, R3, R21, 0xf ;  /* 0x0000001503097211 */ /* 0x000fe200078e78ff */
[----:B------:R-:W-:Y:S02]  /*25be0*/  FFMA R5, R106, R70, R5 ;  /* 0x000000466a057223 */ /* 0x000fe40000000005 */
[----:B------:R-:W-:Y:S01]  /*25bf0*/  FFMA R62, R111, R83, R4 ;  /* 0x000000536f3e7223 */ /* 0x000fe20000000004 */
[----:B------:R-:W-:Y:S01]  /*25c00*/  IADD3 R4, P0, R14, UR6, RZ ;  /* 0x000000060e047c10 */ /* 0x000fe2000ff1e0ff */
[----:B------:R1:W-:Y:S01]  /*25c10*/  LDGSTS.E.BYPASS.128 [R9], [R6.64+0x600], !PT ;  /* 0x0000060006097fae */ /* 0x0003e2000f901c4a */
[----:B------:R-:W-:Y:S01]  /*25c20*/  FFMA R64, R107, R71, R5 ;  /* 0x000000476b407223 */ /* 0x000fe20000000005 */
[----:B------:R-:W-:Y:S02]  /*25c30*/  LEA R11, R3, R18, 0xf ;  /* 0x00000012030b7211 */ /* 0x000fe400078e78ff */
[----:B------:R-:W-:Y:S01]  /*25c40*/  IADD3.X R5, R15, UR7, RZ, P0, !PT ;  /* 0x000000070f057c10 */ /* 0x000fe200087fe4ff */
[----:B------:R-:W2:Y:S01]  /*25c50*/  LDL R14, [R1+0x200] ;  /* 0x00020000010e7983 */ /* 0x000ea20000100800 */
[----:B-----5:R-:W-:-:S03]  /*25c60*/  IADD3 R8, P0, R34, UR6, RZ ;  /* 0x0000000622087c10 */ /* 0x020fc6000ff1e0ff */
[----:B------:R5:W-:Y:S01]  /*25c70*/  LDGSTS.E.BYPASS.128 [R11], [R4.64+0x600], !PT ;  /* 0x00000600040b7fae */ /* 0x000be2000f901c4a */
[----:B------:R-:W-:Y:S02]  /*25c80*/  LEA R15, R3, R32, 0xf ;  /* 0x00000020030f7211 */ /* 0x000fe400078e78ff */
[----:B-1----:R-:W-:Y:S02]  /*25c90*/  IADD3.X R9, R35, UR7, RZ, P0, !PT ;  /* 0x0000000723097c10 */ /* 0x002fe400087fe4ff */
[----:B------:R-:W-:Y:S01]  /*25ca0*/  LEA R17, R3, R27, 0xf ;  /* 0x0000001b03117211 */ /* 0x000fe200078e78ff */
[----:B------:R-:W2:Y:S01]  /*25cb0*/  LDL.64 R34, [R1+0x170] ;  /* 0x0001700001227983 */ /* 0x000ea20000100a00 */
[----:B---3--:R-:W-:-:S03]  /*25cc0*/  IADD3 R6, P1, R12, UR6, RZ ;  /* 0x000000060c067c10 */ /* 0x008fc6000ff3e0ff */
[----:B------:R-:W3:Y:S01]  /*25cd0*/  LDL R12, [R1+0x7c] ;  /* 0x00007c00010c7983 */ /* 0x000ee20000100800 */
[----:B------:R-:W-:Y:S02]  /*25ce0*/  IADD3.X R7, R13, UR7, RZ, P1, !PT ;  /* 0x000000070d077c10 */ /* 0x000fe40008ffe4ff */
[----:B------:R-:W-:Y:S02]  /*25cf0*/  LEA R13, R3, R20, 0xf ;  /* 0x00000014030d7211 */ /* 0x000fe400078e78ff */
[----:B-----5:R-:W-:-:S03]  /*25d00*/  IADD3 R4, P1, R30, UR6, RZ ;  /* 0x000000061e047c10 */ /* 0x020fc6000ff3e0ff */
[----:B------:R1:W-:Y:S01]  /*25d10*/  LDGSTS.E.BYPASS.128 [R13], [R6.64+0x600], !PT ;  /* 0x00000600060d7fae */ /* 0x0003e2000f901c4a */
[----:B------:R-:W-:-:S03]  /*25d20*/  IADD3.X R5, R31, UR7, RZ, P1, !PT ;  /* 0x000000071f057c10 */ /* 0x000fc60008ffe4ff */
[----:B------:R5:W-:Y:S04]  /*25d30*/  LDGSTS.E.BYPASS.128 [R15], [R8.64+0x600], !PT ;  /* 0x00000600080f7fae */ /* 0x000be8000f901c4a */
[----:B------:R-:W3:Y:S01]  /*25d40*/  LDL.64 R30, [R1+0x168] ;  /* 0x00016800011e7983 */ /* 0x000ee20000100a00 */
[----:B-1----:R-:W-:-:S03]  /*25d50*/  IADD3 R6, P0, R68, UR6, RZ ;  /* 0x0000000644067c10 */ /* 0x002fc6000ff1e0ff */
[----:B------:R2:W-:Y:S01]  /*25d60*/  LDGSTS.E.BYPASS.128 [R17], [R4.64+0x600], !PT ;  /* 0x0000060004117fae */ /* 0x0005e2000f901c4a */
[----:B------:R-:W-:Y:S02]  /*25d70*/  IADD3.X R7, R69, UR7, RZ, P0, !PT ;  /* 0x0000000745077c10 */ /* 0x000fe400087fe4ff */
[----:B-----5:R-:W-:Y:S01]  /*25d80*/  IADD3 R8, P1, R52, UR6, RZ ;  /* 0x0000000634087c10 */ /* 0x020fe2000ff3e0ff */
[----:B------:R-:W5:Y:S01]  /*25d90*/  LDL.64 R68, [R1+0x160] ;  /* 0x0001600001447983 */ /* 0x000f620000100a00 */
[----:B----4-:R-:W-:Y:S02]  /*25da0*/  LEA R11, R3, R10, 0xf ;  /* 0x0000000a030b7211 */ /* 0x010fe400078e78ff */
[----:B--2---:R-:W-:-:S03]  /*25db0*/  IADD3 R4, P0, R24, UR6, RZ ;  /* 0x0000000618047c10 */ /* 0x004fc6000ff1e0ff */
[----:B------:R1:W-:Y:S01]  /*25dc0*/  LDGSTS.E.BYPASS.128 [R11], [R6.64+0x600], !PT ;  /* 0x00000600060b7fae */ /* 0x0003e2000f901c4a */
[----:B------:R-:W-:Y:S02]  /*25dd0*/  IADD3.X R9, R53, UR7, RZ, P1, !PT ;  /* 0x0000000735097c10 */ /* 0x000fe40008ffe4ff */
[----:B------:R-:W-:Y:S01]  /*25de0*/  LEA R13, R3, R26, 0xf ;  /* 0x0000001a030d7211 */ /* 0x000fe200078e78ff */
[----:B------:R-:W2:Y:S01]  /*25df0*/  LDL.64 R52, [R1+0x150] ;  /* 0x0001500001347983 */ /* 0x000ea20000100a00 */
[----:B------:R-:W-:Y:S02]  /*25e00*/  IADD3.X R5, R25, UR7, RZ, P0, !PT ;  /* 0x0000000719057c10 */ /* 0x000fe400087fe4ff */
[----:B------:R-:W-:Y:S01]  /*25e10*/  LEA R15, R3, R16, 0xf ;  /* 0x00000010030f7211 */ /* 0x000fe200078e78ff */
[----:B------:R-:W4:Y:S04]  /*25e20*/  LDL.64 R24, [R1+0x158] ;  /* 0x0001580001187983 */ /* 0x000f280000100a00 */
[----:B------:R1:W-:Y:S04]  /*25e30*/  LDGSTS.E.BYPASS.128 [R13], [R8.64+0x600], !PT ;  /* 0x00000600080d7fae */ /* 0x0003e8000f901c4a */
[----:B------:R1:W-:Y:S02]  /*25e40*/  LDGSTS.E.BYPASS.128 [R15], [R4.64+0x600], !PT ;  /* 0x00000600040f7fae */ /* 0x0003e4000f901c4a */
[----:B-1----:R-:W-:-:S02]  /*25e50*/  IADD3 R6, P1, R50, UR6, RZ ;  /* 0x0000000632067c10 */ /* 0x002fc4000ff3e0ff */
[----:B------:R-:W-:-:S04]  /*25e60*/  IADD3 R4, P0, R22, UR6, RZ ;  /* 0x0000000616047c10 */ /* 0x000fc8000ff1e0ff */
[----:B------:R-:W-:Y:S02]  /*25e70*/  IADD3.X R5, R23, UR7, RZ, P0, !PT ;  /* 0x0000000717057c10 */ /* 0x000fe400087fe4ff */
[----:B------:R-:W2:Y:S01]  /*25e80*/  LDL.64 R22, [R1+0x148] ;  /* 0x0001480001167983 */ /* 0x000ea20000100a00 */
[----:B------:R-:W-:-:S03]  /*25e90*/  IADD3.X R7, R51, UR7, RZ, P1, !PT ;  /* 0x0000000733077c10 */ /* 0x000fc60008ffe4ff */
[----:B------:R-:W2:Y:S01]  /*25ea0*/  LDL.64 R50, [R1+0x140] ;  /* 0x0001400001327983 */ /* 0x000ea20000100a00 */
[----:B------:R-:W-:Y:S01]  /*25eb0*/  FFMA R0, R104, R80, R0 ;  /* 0x0000005068007223 */ /* 0x000fe20000000000 */
[----:B------:R-:W-:-:S03]  /*25ec0*/  FFMA R176, R39, R19, R176 ;  /* 0x0000001327b07223 */ /* 0x000fc600000000b0 */
        /* <DEDUP_REMOVED lines=12> */
[----:B------:R-:W-:-:S02]  /*25f90*/  LEA R19, R3, R14, 0xf ;  /* 0x0000000e03137211 */ /* 0x000fc400078e78ff */
[----:B------:R-:W-:Y:S01]  /*25fa0*/  IADD3 R8, P1, R48, UR6, RZ ;  /* 0x0000000630087c10 */ /* 0x000fe2000ff3e0ff */
[----:B------:R-:W-:Y:S01]  /*25fb0*/  FFMA R66, R107, R83, R0 ;  /* 0x000000536b427223 */ /* 0x000fe20000000000 */
[----:B------:R-:W-:Y:S01]  /*25fc0*/  LEA R0, R3, 0x18000, 0x10 ;  /* 0x0001800003007811 */ /* 0x000fe200078e80ff */
[----:B------:R1:W-:Y:S01]  /*25fd0*/  LDGSTS.E.BYPASS.128 [R19], [R6.64+0x600], !PT ;  /* 0x0000060006137fae */ /* 0x0003e2000f901c4a */
[----:B------:R-:W-:-:S03]  /*25fe0*/  IADD3.X R9, R49, UR7, RZ, P1, !PT ;  /* 0x0000000731097c10 */ /* 0x000fc60008ffe4ff */
[----:B------:R-:W2:Y:S01]  /*25ff0*/  LDL.64 R48, [R1+0x138] ;  /* 0x0001380001307983 */ /* 0x000ea20000100a00 */
[-C--:B------:R-:W-:Y:S02]  /*26000*/  IADD3 R13, R160, R0.reuse, RZ ;  /* 0x00000000a00d7210 */ /* 0x080fe40007ffe0ff */
[----:B------:R-:W-:Y:S02]  /*26010*/  IADD3 R15, R84, R0, RZ ;  /* 0x00000000540f7210 */ /* 0x000fe40007ffe0ff */
[----:B-1----:R-:W-:-:S04]  /*26020*/  IADD3 R6, P0, R34, UR6, RZ ;  /* 0x0000000622067c10 */ /* 0x002fc8000ff1e0ff */
[----:B------:R-:W-:Y:S02]  /*26030*/  IADD3.X R7, R35, UR7, RZ, P0, !PT ;  /* 0x0000000723077c10 */ /* 0x000fe400087fe4ff */
[----:B------:R-:W2:Y:S01]  /*26040*/  LDL.64 R34, [R1+0x130] ;  /* 0x0001300001227983 */ /* 0x000ea20000100a00 */
[----:B------:R-:W-:Y:S02]  /*26050*/  IADD3 R17, R29, R0, RZ ;  /* 0x000000001d117210 */ /* 0x000fe40007ffe0ff */
[----:B---3--:R-:W-:-:S05]  /*26060*/  LEA R11, R3, R12, 0xf ;  /* 0x0000000c030b7211 */ /* 0x008fca00078e78ff */
[----:B------:R1:W-:Y:S04]  /*26070*/  LDGSTS.E.BYPASS.128 [R11], [R4.64+0x600], !PT ;  /* 0x00000600040b7fae */ /* 0x0003e8000f901c4a */
[----:B------:R-:W0:Y:S04]  /*26080*/  LDGDEPBAR ;  /* 0x00000000000079af */ /* 0x000e280000000000 */
[----:B------:R5:W-:Y:S01]  /*26090*/  LDGSTS.E.BYPASS.128 [R13], [R8.64+0x600], !PT ;  /* 0x00000600080d7fae */ /* 0x000be2000f901c4a */
[----:B-1----:R-:W-:-:S03]  /*260a0*/  IADD3 R4, P1, R30, UR6, RZ ;  /* 0x000000061e047c10 */ /* 0x002fc6000ff3e0ff */
[----:B------:R4:W-:Y:S01]  /*260b0*/  LDGSTS.E.BYPASS.128 [R15], [R6.64+0x600], !PT ;  /* 0x00000600060f7fae */ /* 0x0009e2000f901c4a */
[----:B------:R-:W-:Y:S02]  /*260c0*/  IADD3 R11, R28, R0, RZ ;  /* 0x000000001c0b7210 */ /* 0x000fe40007ffe0ff */
[----:B------:R-:W-:Y:S01]  /*260d0*/  IADD3.X R5, R31, UR7, RZ, P1, !PT ;  /* 0x000000071f057c10 */ /* 0x000fe20008ffe4ff */
[----:B------:R-:W3:Y:S04]  /*260e0*/  LDL.64 R28, [R1+0x120] ;  /* 0x00012000011c7983 */ /* 0x000ee80000100a00 */
[----:B------:R-:W3:Y:S01]  /*260f0*/  LDL.64 R30, [R1+0x128] ;  /* 0x00012800011e7983 */ /* 0x000ee20000100a00 */
[----:B-----5:R-:W-:-:S03]  /*26100*/  IADD3 R8, P0, R68, UR6, RZ ;  /* 0x0000000644087c10 */ /* 0x020fc6000ff1e0ff */
[----:B------:R2:W-:Y:S01]  /*26110*/  LDGSTS.E.BYPASS.128 [R17], [R4.64+0x600], !PT ;  /* 0x0000060004117fae */ /* 0x0005e2000f901c4a */
[----:B------:R-:W-:-:S05]  /*26120*/  IADD3.X R9, R69, UR7, RZ, P0, !PT ;  /* 0x0000000745097c10 */ /* 0x000fca00087fe4ff */
[----:B------:R1:W-:Y:S01]  /*26130*/  LDGSTS.E.BYPASS.128 [R11], [R8.64+0x600], !PT ;  /* 0x00000600080b7fae */ /* 0x0003e2000f901c4a */
[----:B----4-:R-:W-:-:S04]  /*26140*/  IADD3 R6, P1, R24, UR6, RZ ;  /* 0x0000000618067c10 */ /* 0x010fc8000ff3e0ff */
[----:B------:R-:W-:Y:S02]  /*26150*/  IADD3.X R7, R25, UR7, RZ, P1, !PT ;  /* 0x0000000719077c10 */ /* 0x000fe40008ffe4ff */
[----:B------:R-:W4:Y:S01]  /*26160*/  LDL.64 R24, [R1+0x118] ;  /* 0x0001180001187983 */ /* 0x000f220000100a00 */
[----:B-1----:R-:W-:-:S03]  /*26170*/  IADD3 R11, R18, R0, RZ ;  /* 0x00000000120b7210 */ /* 0x002fc60007ffe0ff */
[----:B------:R-:W5:Y:S01]  /*26180*/  LDL.64 R18, [R1+0x108] ;  /* 0x0001080001127983 */ /* 0x000f620000100a00 */
[-C--:B------:R-:W-:Y:S02]  /*26190*/  IADD3 R13, R54, R0.reuse, RZ ;  /* 0x00000000360d7210 */ /* 0x080fe40007ffe0ff */
[----:B--2---:R-:W-:Y:S02]  /*261a0*/  IADD3 R4, P0, R52, UR6, RZ ;  /* 0x0000000634047c10 */ /* 0x004fe4000ff1e0ff */
[----:B------:R-:W-:Y:S01]  /*261b0*/  IADD3 R17, R21, R0, RZ ;  /* 0x0000000015117210 */ /* 0x000fe20007ffe0ff */
[----:B------:R1:W-:Y:S01]  /*261c0*/  LDGSTS.E.BYPASS.128 [R13], [R6.64+0x600], !PT ;  /* 0x00000600060d7fae */ /* 0x0003e2000f901c4a */
[----:B------:R-:W-:-:S04]  /*261d0*/  IADD3 R8, P1, R22, UR6, RZ ;  /* 0x0000000616087c10 */ /* 0x000fc8000ff3e0ff */
[----:B------:R-:W-:Y:S02]  /*261e0*/  IADD3.X R9, R23, UR7, RZ, P1, !PT ;  /* 0x0000000717097c10 */ /* 0x000fe40008ffe4ff */
[----:B------:R-:W2:Y:S01]  /*261f0*/  LDL.64 R22, [R1+0x110] ;  /* 0x0001100001167983 */ /* 0x000ea20000100a00 */
[-C--:B-1----:R-:W-:Y:S02]  /*26200*/  IADD3 R13, R20, R0.reuse, RZ ;  /* 0x00000000140d7210 */ /* 0x082fe40007ffe0ff */
[----:B------:R-:W-:Y:S01]  /*26210*/  IADD3.X R5, R53, UR7, RZ, P0, !PT ;  /* 0x0000000735057c10 */ /* 0x000fe200087fe4ff */
[----:B------:R-:W2:Y:S01]  /*26220*/  LDL.64 R20, [R1+0x100] ;  /* 0x0001000001147983 */ /* 0x000ea20000100a00 */
[----:B------:R-:W-:Y:S02]  /*26230*/  IADD3 R6, P0, R50, UR6, RZ ;  /* 0x0000000632067c10 */ /* 0x000fe4000ff1e0ff */
[----:B------:R-:W-:Y:S01]  /*26240*/  IADD3 R15, R33, R0, RZ ;  /* 0x00000000210f7210 */ /* 0x000fe20007ffe0ff */
[----:B------:R-:W2:Y:S01]  /*26250*/  LDL.64 R52, [R1+0xc0] ;  /* 0x0000c00001347983 */ /* 0x000ea20000100a00 */
[----:B------:R-:W-:-:S03]  /*26260*/  IADD3.X R7, R51, UR7, RZ, P0, !PT ;  /* 0x0000000733077c10 */ /* 0x000fc600087fe4ff */
[----:B------:R1:W-:Y:S04]  /*26270*/  LDGSTS.E.BYPASS.128 [R15], [R4.64+0x600], !PT ;  /* 0x00000600040f7fae */ /* 0x0003e8000f901c4a */
[----:B------:R1:W-:Y:S04]  /*26280*/  LDGSTS.E.BYPASS.128 [R17], [R8.64+0x600], !PT ;  /* 0x0000060008117fae */ /* 0x0003e8000f901c4a */
[----:B------:R1:W-:Y:S04]  /*26290*/  LDGSTS.E.BYPASS.128 [R11], [R6.64+0x600], !PT ;  /* 0x00000600060b7fae */ /* 0x0003e8000f901c4a */
[----:B------:R-:W2:Y:S01]  /*262a0*/  LDL R50, [R1+0x25c] ;  /* 0x00025c0001327983 */ /* 0x000ea20000100800 */
[----:B-1----:R-:W-:-:S03]  /*262b0*/  IADD3 R11, R10, R0, RZ ;  /* 0x000000000a0b7210 */ /* 0x002fc60007ffe0ff */
[----:B------:R-:W2:Y:S01]  /*262c0*/  LDL R10, [R1+0x274] ;  /* 0x00027400010a7983 */ /* 0x000ea20000100800 */
[----:B------:R-:W-:Y:S02]  /*262d0*/  IADD3 R4, P1, R48, UR6, RZ ;  /* 0x0000000630047c10 */ /* 0x000fe4000ff3e0ff */
[----:B------:R-:W-:Y:S02]  /*262e0*/  IADD3 R8, P0, R34, UR6, RZ ;  /* 0x0000000622087c10 */ /* 0x000fe4000ff1e0ff */
[----:B------:R-:W-:Y:S02]  /*262f0*/  IADD3.X R5, R49, UR7, RZ, P1, !PT ;  /* 0x0000000731057c10 */ /* 0x000fe40008ffe4ff */
[----:B------:R-:W-:Y:S01]  /*26300*/  IADD3.X R9, R35, UR7, RZ, P0, !PT ;  /* 0x0000000723097c10 */ /* 0x000fe200087fe4ff */
[----:B------:R-:W2:Y:S01]  /*26310*/  LDL.64 R48, [R1+0xb8] ;  /* 0x0000b80001307983 */ /* 0x000ea20000100a00 */
[----:B------:R-:W-:-:S03]  /*26320*/  IADD3 R15, R32, R0, RZ ;  /* 0x00000000200f7210 */ /* 0x000fc60007ffe0ff */
[----:B------:R1:W-:Y:S01]  /*26330*/  LDGSTS.E.BYPASS.128 [R13], [R4.64+0x600], !PT ;  /* 0x00000600040d7fae */ /* 0x0003e2000f901c4a */
[----:B------:R-:W-:-:S03]  /*26340*/  IADD3 R17, R27, R0, RZ ;  /* 0x000000001b117210 */ /* 0x000fc60007ffe0ff */
[----:B------:R-:W2:Y:S04]  /*26350*/  LDL.64 R32, [R1+0xf8] ;  /* 0x0000f80001207983 */ /* 0x000ea80000100a00 */
[----:B------:R1:W-:Y:S04]  /*26360*/  LDGSTS.E.BYPASS.128 [R15], [R8.64+0x600], !PT ;  /* 0x00000600080f7fae */ /* 0x0003e8000f901c4a */
[----:B------:R-:W2:Y:S01]  /*26370*/  LDL R27, [R1+0x278] ;  /* 0x00027800011b7983 */ /* 0x000ea20000100800 */
[----:B-1----:R-:W-:-:S03]  /*26380*/  IADD3 R13, R26, R0, RZ ;  /* 0x000000001a0d7210 */ /* 0x002fc60007ffe0ff */
[----:B------:R-:W2:Y:S01]  /*26390*/  LDL R26, [R1+0x270] ;  /* 0x00027000011a7983 */ /* 0x000ea20000100800 */
[----:B------:R-:W-:-:S03]  /*263a0*/  IADD3 R15, R16, R0, RZ ;  /* 0x00000000100f7210 */ /* 0x000fc60007ffe0ff */
[----:B------:R-:W2:Y:S04]  /*263b0*/  LDL.64 R34, [R1+0xb0] ;  /* 0x0000b00001227983 */ /* 0x000ea80000100a00 */
[----:B------:R-:W2:Y:S01]  /*263c0*/  LDL R16, [R1+0x26c] ;  /* 0x00026c0001107983 */ /* 0x000ea20000100800 */
[----:B---3--:R-:W-:Y:S02]  /*263d0*/  IADD3 R4, P0, R28, UR6, RZ ;  /* 0x000000061c047c10 */ /* 0x008fe4000ff1e0ff */
[----:B------:R-:W-:Y:S02]  /*263e0*/  IADD3 R6, P1, R30, UR6, RZ ;  /* 0x000000061e067c10 */ /* 0x000fe4000ff3e0ff */
[----:B------:R-:W-:Y:S02]  /*263f0*/  IADD3.X R5, R29, UR7, RZ, P0, !PT ;  /* 0x000000071d057c10 */ /* 0x000fe400087fe4ff */
[----:B------:R-:W-:Y:S01]  /*26400*/  IADD3.X R7, R31, UR7, RZ, P1, !PT ;  /* 0x000000071f077c10 */ /* 0x000fe20008ffe4ff */
[----:B------:R-:W3:Y:S04]  /*26410*/  LDL.64 R28, [R1+0xe8] ;  /* 0x0000e800011c7983 */ /* 0x000ee80000100a00 */
[----:B------:R-:W3:Y:S04]  /*26420*/  LDL.64 R30, [R1+0xf0] ;  /* 0x0000f000011e7983 */ /* 0x000ee80000100a00 */
[----:B------:R2:W-:Y:S04]  /*26430*/  LDGSTS.E.BYPASS.128 [R17], [R6.64+0x600], !PT ;  /* 0x0000060006117fae */ /* 0x0005e8000f901c4a */
[----:B------:R5:W-:Y:S01]  /*26440*/  LDGSTS.E.BYPASS.128 [R11], [R4.64+0x600], !PT ;  /* 0x00000600040b7fae */ /* 0x000be2000f901c4a */
[----:B----4-:R-:W-:-:S04]  /*26450*/  IADD3 R8, P1, R24, UR6, RZ ;  /* 0x0000000618087c10 */ /* 0x010fc8000ff3e0ff */
[----:B------:R-:W-:Y:S02]  /*26460*/  IADD3.X R9, R25, UR7, RZ, P1, !PT ;  /* 0x0000000719097c10 */ /* 0x000fe40008ffe4ff */
[----:B------:R-:W4:Y:S01]  /*26470*/  LDL.64 R24, [R1+0xe0] ;  /* 0x0000e00001187983 */ /* 0x000f220000100a00 */
[----:B-----5:R-:W-:-:S03]  /*26480*/  IADD3 R4, P1, R18, UR6, RZ ;  /* 0x0000000612047c10 */ /* 0x020fc6000ff3e0ff */
[----:B------:R1:W-:Y:S01]  /*26490*/  LDGSTS.E.BYPASS.128 [R13], [R8.64+0x600], !PT ;  /* 0x00000600080d7fae */ /* 0x0003e2000f901c4a */
[----:B------:R-:W-:-:S03]  /*264a0*/  IADD3.X R5, R19, UR7, RZ, P1, !PT ;  /* 0x0000000713057c10 */ /* 0x000fc60008ffe4ff */
[----:B------:R-:W5:Y:S01]  /*264b0*/  LDL.64 R18, [R1+0xd0] ;  /* 0x0000d00001127983 */ /* 0x000f620000100a00 */
[----:B--2---:R-:W-:-:S04]  /*264c0*/  IADD3 R6, P0, R22, UR6, RZ ;  /* 0x0000000616067c10 */ /* 0x004fc8000ff1e0ff */
[----:B------:R-:W-:Y:S02]  /*264d0*/  IADD3.X R7, R23, UR7, RZ, P0, !PT ;  /* 0x0000000717077c10 */ /* 0x000fe400087fe4ff */
[----:B------:R-:W2:Y:S01]  /*264e0*/  LDL.64 R22, [R1+0xd8] ;  /* 0x0000d80001167983 */ /* 0x000ea20000100a00 */
[----:B-1----:R-:W-:Y:S02]  /*264f0*/  IADD3 R8, P0, R20, UR6, RZ ;  /* 0x0000000614087c10 */ /* 0x002fe4000ff1e0ff */
[----:B------:R-:W-:Y:S01]  /*26500*/  IADD3 R17, R14, R0, RZ ;  /* 0x000000000e117210 */ /* 0x000fe20007ffe0ff */
[----:B------:R1:W-:Y:S01]  /*26510*/  LDGSTS.E.BYPASS.128 [R15], [R6.64+0x600], !PT ;  /* 0x00000600060f7fae */ /* 0x0003e2000f901c4a */
[----:B------:R-:W-:-:S03]  /*26520*/  IADD3.X R9, R21, UR7, RZ, P0, !PT ;  /* 0x0000000715097c10 */ /* 0x000fc600087fe4ff */
[----:B------:R-:W2:Y:S01]  /*26530*/  LDL.64 R20, [R1+0xc8] ;  /* 0x0000c80001147983 */ /* 0x000ea20000100a00 */
[----:B------:R-:W-:-:S03]  /*26540*/  IADD3 R11, R12, R0, RZ ;  /* 0x000000000c0b7210 */ /* 0x000fc60007ffe0ff */
[----:B------:R-:W2:Y:S04]  /*26550*/  LDL R14, [R1+0x268] ;  /* 0x00026800010e7983 */ /* 0x000ea80000100800 */
[----:B------:R-:W2:Y:S04]  /*26560*/  LDL R12, [R1+0x264] ;  /* 0x00026400010c7983 */ /* 0x000ea80000100800 */
[----:B------:R1:W-:Y:S04]  /*26570*/  LDGSTS.E.BYPASS.128 [R17], [R4.64+0x600], !PT ;  /* 0x0000060004117fae */ /* 0x0003e8000f901c4a */
[----:B------:R1:W-:Y:S02]  /*26580*/  LDGSTS.E.BYPASS.128 [R11], [R8.64+0x600], !PT ;  /* 0x00000600080b7fae */ /* 0x0003e4000f901c4a */
[----:B-1----:R-:W-:-:S02]  /*26590*/  IADD3 R15, R10, R0, RZ ;  /* 0x000000000a0f7210 */ /* 0x002fc40007ffe0ff */
[----:B------:R-:W2:Y:S01]  /*265a0*/  LDL R10, [R1+0x260] ;  /* 0x00026000010a7983 */ /* 0x000ea20000100800 */
[----:B------:R-:W-:-:S03]  /*265b0*/  IADD3 R6, P1, R32, UR6, RZ ;  /* 0x0000000620067c10 */ /* 0x000fc6000ff3e0ff */
[----:B------:R-:W2:Y:S01]  /*265c0*/  LDL R32, [R1+0x254] ;  /* 0x0002540001207983 */ /* 0x000ea20000100800 */
[----:B------:R-:W-:-:S03]  /*265d0*/  IADD3.X R7, R33, UR7, RZ, P1, !PT ;  /* 0x0000000721077c10 */ /* 0x000fc60008ffe4ff */
[----:B------:R-:W2:Y:S01]  /*265e0*/  LDL R33, [R1+0x258] ;  /* 0x0002580001217983 */ /* 0x000ea20000100800 */
[----:B------:R-:W-:-:S03]  /*265f0*/  IADD3 R13, R27, R0, RZ ;  /* 0x000000001b0d7210 */ /* 0x000fc60007ffe0ff */
[----:B------:R-:W2:Y:S01]  /*26600*/  LDL R27, [R1+0x250] ;  /* 0x00025000011b7983 */ /* 0x000ea20000100800 */
[----:B------:R-:W-:-:S03]  /*26610*/  IADD3 R17, R26, R0, RZ ;  /* 0x000000001a117210 */ /* 0x000fc60007ffe0ff */
[----:B------:R4:W-:Y:S04]  /*26620*/  LDGSTS.E.BYPASS.128 [R13], [R6.64+0x600], !PT ;  /* 0x00000600060d7fae */ /* 0x0009e8000f901c4a */
[----:B------:R-:W2:Y:S01]  /*26630*/  LDL R26, [R1+0x24c] ;  /* 0x00024c00011a7983 */ /* 0x000ea20000100800 */
[----:B------:R-:W-:-:S03]  /*26640*/  IADD3 R11, R16, R0, RZ ;  /* 0x00000000100b7210 */ /* 0x000fc60007ffe0ff */
[----:B------:R-:W2:Y:S01]  /*26650*/  LDL R16, [R1+0x248] ;  /* 0x0002480001107983 */ /* 0x000ea20000100800 */
[----:B---3--:R-:W-:Y:S02]  /*26660*/  IADD3 R8, P1, R28, UR6, RZ ;  /* 0x000000061c087c10 */ /* 0x008fe4000ff3e0ff */
[----:B------:R-:W-:Y:S02]  /*26670*/  IADD3 R4, P0, R30, UR6, RZ ;  /* 0x000000061e047c10 */ /* 0x000fe4000ff1e0ff */
[----:B------:R-:W-:Y:S02]  /*26680*/  IADD3.X R9, R29, UR7, RZ, P1, !PT ;  /* 0x000000071d097c10 */ /* 0x000fe40008ffe4ff */
[----:B------:R-:W-:Y:S01]  /*26690*/  IADD3.X R5, R31, UR7, RZ, P0, !PT ;  /* 0x000000071f057c10 */ /* 0x000fe200087fe4ff */
[----:B------:R-:W3:Y:S04]  /*266a0*/  LDL.64 R28, [R1+0xa0] ;  /* 0x0000a000011c7983 */ /* 0x000ee80000100a00 */
[----:B------:R2:W-:Y:S04]  /*266b0*/  LDGSTS.E.BYPASS.128 [R15], [R4.64+0x600], !PT ;  /* 0x00000600040f7fae */ /* 0x0005e8000f901c4a */
[----:B------:R5:W-:Y:S04]  /*266c0*/  LDGSTS.E.BYPASS.128 [R17], [R8.64+0x600], !PT ;  /* 0x0000060008117fae */ /* 0x000be8000f901c4a */
[----:B------:R-:W3:Y:S01]  /*266d0*/  LDL.64 R30, [R1+0xa8] ;  /* 0x0000a800011e7983 */ /* 0x000ee20000100a00 */
        /* <DEDUP_REMOVED lines=10> */
[----:B-1----:R-:W-:-:S04]  /*26780*/  IADD3 R6, P1, R20, UR6, RZ ;  /* 0x0000000614067c10 */ /* 0x002fc8000ff3e0ff */
[----:B------:R-:W-:Y:S02]  /*26790*/  IADD3.X R7, R21, UR7, RZ, P1, !PT ;  /* 0x0000000715077c10 */ /* 0x000fe40008ffe4ff */
[----:B------:R-:W2:Y:S01]  /*267a0*/  LDL.64 R20, [R1+0x80] ;  /* 0x0000800001147983 */ /* 0x000ea20000100a00 */
[-C--:B------:R-:W-:Y:S02]  /*267b0*/  IADD3 R13, R14, R0.reuse, RZ ;  /* 0x000000000e0d7210 */ /* 0x080fe40007ffe0ff */
[-C--:B------:R-:W-:Y:S01]  /*267c0*/  IADD3 R15, R12, R0.reuse, RZ ;  /* 0x000000000c0f7210 */ /* 0x080fe20007ffe0ff */
[----:B------:R-:W2:Y:S04]  /*267d0*/  LDL R14, [R1+0x244] ;  /* 0x00024400010e7983 */ /* 0x000ea80000100800 */
[----:B------:R-:W2:Y:S04]  /*267e0*/  LDL R12, [R1+0x240] ;  /* 0x00024000010c7983 */ /* 0x000ea80000100800 */
[----:B------:R1:W-:Y:S01]  /*267f0*/  LDGSTS.E.BYPASS.128 [R13], [R4.64+0x600], !PT ;  /* 0x00000600040d7fae */ /* 0x0003e2000f901c4a */
[----:B------:R-:W-:-:S03]  /*26800*/  IADD3 R17, R10, R0, RZ ;  /* 0x000000000a117210 */ /* 0x000fc60007ffe0ff */
[----:B------:R1:W-:Y:S04]  /*26810*/  LDGSTS.E.BYPASS.128 [R15], [R8.64+0x600], !PT ;  /* 0x00000600080f7fae */ /* 0x0003e8000f901c4a */
[----:B------:R-:W2:Y:S01]  /*26820*/  LDL R10, [R1+0x23c] ;  /* 0x00023c00010a7983 */ /* 0x000ea20000100800 */
[----:B-1----:R-:W-:-:S03]  /*26830*/  IADD3 R4, P0, R52, UR6, RZ ;  /* 0x0000000634047c10 */ /* 0x002fc6000ff1e0ff */
[----:B------:R1:W-:Y:S01]  /*26840*/  LDGSTS.E.BYPASS.128 [R17], [R6.64+0x600], !PT ;  /* 0x0000060006117fae */ /* 0x0003e2000f901c4a */
[----:B------:R-:W-:Y:S02]  /*26850*/  IADD3 R11, R50, R0, RZ ;  /* 0x00000000320b7210 */ /* 0x000fe40007ffe0ff */
[----:B------:R-:W-:Y:S02]  /*26860*/  IADD3.X R5, R53, UR7, RZ, P0, !PT ;  /* 0x0000000735057c10 */ /* 0x000fe400087fe4ff */
[----:B------:R-:W-:-:S03]  /*26870*/  IADD3 R8, P1, R48, UR6, RZ ;  /* 0x0000000630087c10 */ /* 0x000fc6000ff3e0ff */
[----:B------:R1:W-:Y:S01]  /*26880*/  LDGSTS.E.BYPASS.128 [R11], [R4.64+0x600], !PT ;  /* 0x00000600040b7fae */ /* 0x0003e2000f901c4a */
[----:B------:R-:W-:Y:S02]  /*26890*/  IADD3.X R9, R49, UR7, RZ, P1, !PT ;  /* 0x0000000731097c10 */ /* 0x000fe40008ffe4ff */
[----:B-1----:R-:W-:Y:S02]  /*268a0*/  IADD3 R6, P0, R34, UR6, RZ ;  /* 0x0000000622067c10 */ /* 0x002fe4000ff1e0ff */
[-C--:B------:R-:W-:Y:S02]  /*268b0*/  IADD3 R13, R33, R0.reuse, RZ ;  /* 0x00000000210d7210 */ /* 0x080fe40007ffe0ff */
[----:B------:R-:W-:Y:S02]  /*268c0*/  IADD3.X R7, R35, UR7, RZ, P0, !PT ;  /* 0x0000000723077c10 */ /* 0x000fe400087fe4ff */
[-C--:B------:R-:W-:Y:S01]  /*268d0*/  IADD3 R15, R32, R0.reuse, RZ ;  /* 0x00000000200f7210 */ /* 0x080fe20007ffe0ff */
[----:B------:R3:W-:Y:S04]  /*268e0*/  LDGSTS.E.BYPASS.128 [R13], [R8.64+0x600], !PT ;  /* 0x00000600080d7fae */ /* 0x0007e8000f901c4a */
[----:B------:R5:W-:Y:S01]  /*268f0*/  LDGSTS.E.BYPASS.128 [R15], [R6.64+0x600], !PT ;  /* 0x00000600060f7fae */ /* 0x000be2000f901c4a */
[----:B------:R-:W-:-:S02]  /*26900*/  IADD3 R17, R27, R0, RZ ;  /* 0x000000001b117210 */ /* 0x000fc40007ffe0ff */
[----:B------:R-:W-:Y:S01]  /*26910*/  IADD3 R11, R26, R0, RZ ;  /* 0x000000001a0b7210 */ /* 0x000fe20007ffe0ff */
[----:B------:R-:W1:Y:S01]  /*26920*/  S2R R2, SR_TID.X ;  /* 0x0000000000027919 */ /* 0x000e620000002100 */
[----:B------:R-:W-:Y:S01]  /*26930*/  UIADD3 UR5, UR5, 0x1, URZ ;  /* 0x0000000105057890 */ /* 0x000fe2000fffe03f */
        /* <DEDUP_REMOVED lines=14> */
[C---:B------:R-:W-:Y:S01]  /*26a20*/  FFMA R239, R112.reuse, R76, R239 ;  /* 0x0000004c70ef7223 */ /* 0x040fe200000000ef */
        /* <DEDUP_REMOVED lines=24> */
[----:B------:R-:W-:Y:S01]  /*26bb0*/  UISETP.GE.AND UP1, UPT, UR5, 0x3, UPT ;  /* 0x000000030500788c */ /* 0x000fe2000bf26270 */
        /* <DEDUP_REMOVED lines=39> */
[----:B------:R-:W-:Y:S01]  /*26e30*/  USEL UR5, UR5, URZ, !UP1 ;  /* 0x0000003f05057287 */ /* 0x000fe2000c800000 */
        /* <DEDUP_REMOVED lines=13> */
[----:B-1----:R-:W-:Y:S01]  /*26f10*/  SHF.L.U32 R2, R2, 0x4, RZ ;  /* 0x0000000402027819 */ /* 0x002fe200000006ff */
        /* <DEDUP_REMOVED lines=39> */
[----:B------:R-:W-:-:S02]  /*27190*/  USHF.L.U32 UR4, UR5, 0xf, URZ ;  /* 0x0000000f05047899 */ /* 0x000fc4000800063f */
[----:B------:R-:W-:Y:S01]  /*271a0*/  ULEA UR8, UR5, 0x18000, 0x10 ;  /* 0x0001800005087891 */ /* 0x000fe2000f8e803f */
        /* <DEDUP_REMOVED lines=8> */
[----:B---3--:R-:W-:Y:S02]  /*27230*/  IADD3 R8, P0, R28, UR6, RZ ;  /* 0x000000061c087c10 */ /* 0x008fe4000ff1e0ff */
[----:B------:R-:W-:-:S04]  /*27240*/  IADD3 R4, P1, R30, UR6, RZ ;  /* 0x000000061e047c10 */ /* 0x000fc8000ff3e0ff */
[----:B------:R-:W-:Y:S02]  /*27250*/  IADD3.X R5, R31, UR7, RZ, P1, !PT ;  /* 0x000000071f057c10 */ /* 0x000fe40008ffe4ff */
[----:B------:R-:W-:-:S03]  /*27260*/  IADD3.X R9, R29, UR7, RZ, P0, !PT ;  /* 0x000000071d097c10 */ /* 0x000fc600087fe4ff */
[----:B------:R4:W-:Y:S04]  /*27270*/  LDGSTS.E.BYPASS.128 [R17], [R4.64+0x600], !PT ;  /* 0x0000060004117fae */ /* 0x0009e8000f901c4a */
[----:B------:R2:W-:Y:S01]  /*27280*/  LDGSTS.E.BYPASS.128 [R11], [R8.64+0x600], !PT ;  /* 0x00000600080b7fae */ /* 0x0005e2000f901c4a */
[----:B-----5:R-:W-:-:S04]  /*27290*/  IADD3 R6, P1, R18, UR6, RZ ;  /* 0x0000000612067c10 */ /* 0x020fc8000ff3e0ff */
[----:B------:R-:W-:Y:S02]  /*272a0*/  IADD3.X R7, R19, UR7, RZ, P1, !PT ;  /* 0x0000000713077c10 */ /* 0x000fe40008ffe4ff */
[----:B------:R-:W-:Y:S02]  /*272b0*/  IADD3 R19, R16, R0, RZ ;  /* 0x0000000010137210 */ /* 0x000fe40007ffe0ff */
[----:B----4-:R-:W-:-:S03]  /*272c0*/  IADD3 R4, P0, R24, UR6, RZ ;  /* 0x0000000618047c10 */ /* 0x010fc6000ff1e0ff */
[----:B------:R1:W-:Y:S01]  /*272d0*/  LDGSTS.E.BYPASS.128 [R19], [R6.64+0x600], !PT ;  /* 0x0000060006137fae */ /* 0x0003e2000f901c4a */
[----:B------:R-:W-:Y:S02]  /*272e0*/  IADD3.X R5, R25, UR7, RZ, P0, !PT ;  /* 0x0000000719057c10 */ /* 0x000fe400087fe4ff */
[----:B--2---:R-:W-:-:S04]  /*272f0*/  IADD3 R8, P1, R22, UR6, RZ ;  /* 0x0000000616087c10 */ /* 0x004fc8000ff3e0ff */
[----:B------:R-:W-:Y:S02]  /*27300*/  IADD3.X R9, R23, UR7, RZ, P1, !PT ;  /* 0x0000000717097c10 */ /* 0x000fe40008ffe4ff */
[----:B-1----:R-:W-:Y:S02]  /*27310*/  IADD3 R6, P2, R20, UR6, RZ ;  /* 0x0000000614067c10 */ /* 0x002fe4000ff5e0ff */
[-C--:B------:R-:W-:Y:S02]  /*27320*/  IADD3 R13, R14, R0.reuse, RZ ;  /* 0x000000000e0d7210 */ /* 0x080fe40007ffe0ff */
[----:B------:R-:W-:Y:S02]  /*27330*/  IADD3.X R7, R21, UR7, RZ, P2, !PT ;  /* 0x0000000715077c10 */ /* 0x000fe400097fe4ff */
[-C--:B------:R-:W-:Y:S01]  /*27340*/  IADD3 R15, R12, R0.reuse, RZ ;  /* 0x000000000c0f7210 */ /* 0x080fe20007ffe0ff */
[----:B------:R1:W-:Y:S04]  /*27350*/  LDGSTS.E.BYPASS.128 [R13], [R4.64+0x600], !PT ;  /* 0x00000600040d7fae */ /* 0x0003e8000f901c4a */
[----:B------:R2:W-:Y:S01]  /*27360*/  LDGSTS.E.BYPASS.128 [R15], [R8.64+0x600], !PT ;  /* 0x00000600080f7fae */ /* 0x0005e2000f901c4a */
[----:B------:R-:W-:-:S05]  /*27370*/  IADD3 R17, R10, R0, RZ ;  /* 0x000000000a117210 */ /* 0x000fca0007ffe0ff */
[----:B------:R3:W-:Y:S04]  /*27380*/  LDGSTS.E.BYPASS.128 [R17], [R6.64+0x600], !PT ;  /* 0x0000060006117fae */ /* 0x0007e8000f901c4a */
[----:B------:R-:W0:Y:S01]  /*27390*/  LDGDEPBAR ;  /* 0x00000000000079af */ /* 0x000e220000000000 */
[----:B------:R-:W-:Y:S01]  /*273a0*/  PLOP3.LUT P0, PT, PT, PT, UP0, 0x80, 0x0 ;  /* 0x000000000000781c */ /* 0x000fe20003f0f008 */
[----:B------:R-:W-:Y:S02]  /*273b0*/  UIADD3 UR6, UP2, UR6, 0x200, URZ ;  /* 0x0000020006067890 */ /* 0x000fe4000ff5e03f */
[----:B------:R-:W-:Y:S02]  /*273c0*/  UPLOP3.LUT UP0, UPT, UPT, UPT, UPT, 0x40, 0x0 ;  /* 0x000000000000789c */ /* 0x000fe40003f0e870 */
[----:B------:R-:W-:Y:S01]  /*273d0*/  UIADD3.X UR7, URZ, UR7, URZ, UP2, !UPT ;  /* 0x000000073f077290 */ /* 0x000fe200097fe43f */
[-C--:B------:R-:W-:Y:S01]  /*273e0*/  FFMA R31, R131, R75.reuse, R196 ;  /* 0x0000004b831f7223 */ /* 0x080fe200000000c4 */
[-C--:B------:R-:W-:Y:S01]  /*273f0*/  FFMA R23, R139, R75.reuse, R181 ;  /* 0x0000004b8b177223 */ /* 0x080fe200000000b5 */
[-C--:B------:R-:W-:Y:S01]  /*27400*/  FFMA R27, R143, R75.reuse, R193 ;  /* 0x0000004b8f1b7223 */ /* 0x080fe200000000c1 */
[-C--:B------:R-:W-:Y:S01]  /*27410*/  FFMA R11, R147, R75.reuse, R209 ;  /* 0x0000004b930b7223 */ /* 0x080fe200000000d1 */
[-C--:B--2---:R-:W-:Y:S01]  /*27420*/  FFMA R15, R151, R75.reuse, R220 ;  /* 0x0000004b970f7223 */ /* 0x084fe200000000dc */
[----:B------:R-:W-:Y:S01]  /*27430*/  FFMA R19, R155, R75, R233 ;  /* 0x0000004b9b137223 */ /* 0x000fe200000000e9 */
[C---:B------:R-:W-:Y:S01]  /*27440*/  FFMA R230, R235.reuse, R83, R230 ;  /* 0x00000053ebe67223 */ /* 0x040fe200000000e6 */
[C---:B------:R-:W-:Y:S01]  /*27450*/  FFMA R229, R235.reuse, R79, R229 ;  /* 0x0000004febe57223 */ /* 0x040fe200000000e5 */
[----:B------:R-:W-:Y:S01]  /*27460*/  FFMA R228, R235, R71, R228 ;  /* 0x00000047ebe47223 */ /* 0x000fe200000000e4 */
[----:B------:R-:W-:Y:S01]  /*27470*/  LOP3.LUT R2, R2, 0x1e00, RZ, 0xc0, !PT ;  /* 0x00001e0002027812 */ /* 0x000fe200078ec0ff */
[C---:B------:R-:W-:Y:S01]  /*27480*/  FFMA R61, R111.reuse, R79, R236 ;  /* 0x0000004f6f3d7223 */ /* 0x040fe200000000ec */
[----:B------:R-:W-:Y:S01]  /*27490*/  FFMA R60, R111, R71, R237 ;  /* 0x000000476f3c7223 */ /* 0x000fe200000000ed */
[C---:B------:R-:W-:Y:S01]  /*274a0*/  FFMA R58, R115.reuse, R83, R176 ;  /* 0x00000053733a7223 */ /* 0x040fe200000000b0 */
[----:B------:R-:W-:Y:S01]  /*274b0*/  FFMA R57, R115, R79, R239 ;  /* 0x0000004f73397223 */ /* 0x000fe200000000ef */
[----:B------:R-:W-:-:S04]  /*274c0*/  DEPBAR.LE SB0, 0x4 ;  /* 0x000081000000791a */ /* 0x000fc80000000000 */
        /* <DEDUP_REMOVED lines=26> */
[C---:B-1----:R-:W-:Y:S01]  /*27670*/  FFMA R13, R151.reuse, R79, R213 ;  /* 0x0000004f970d7223 */ /* 0x042fe200000000d5 */
[----:B------:R-:W-:Y:S01]  /*27680*/  FFMA R12, R151, R71, R234 ;  /* 0x00000047970c7223 */ /* 0x000fe200000000ea */
[C---:B------:R-:W-:Y:S01]  /*27690*/  FFMA R18, R155.reuse, R83, R232 ;  /* 0x000000539b127223 */ /* 0x040fe200000000e8 */
[C---:B---3--:R-:W-:Y:S01]  /*276a0*/  FFMA R17, R155.reuse, R79, R217 ;  /* 0x0000004f9b117223 */ /* 0x048fe200000000d9 */
[----:B------:R-:W-:Y:S01]  /*276b0*/  FFMA R16, R155, R71, R221 ;  /* 0x000000479b107223 */ /* 0x000fe200000000dd */
[C---:B------:R-:W-:Y:S01]  /*276c0*/  FFMA R75, R159.reuse, R75, R173 ;  /* 0x0000004b9f4b7223 */ /* 0x040fe200000000ad */
[C---:B------:R-:W-:Y:S01]  /*276d0*/  FFMA R74, R159.reuse, R83, R169 ;  /* 0x000000539f4a7223 */ /* 0x040fe200000000a9 */
[C---:B------:R-:W-:Y:S01]  /*276e0*/  FFMA R73, R159.reuse, R79, R165 ;  /* 0x0000004f9f497223 */ /* 0x040fe200000000a5 */
[----:B------:R-:W-:Y:S01]  /*276f0*/  FFMA R72, R159, R71, R161 ;  /* 0x000000479f487223 */ /* 0x000fe200000000a1 */
[----:B------:R-:W-:Y:S06]  /*27700*/  BAR.SYNC 0x0 ;  /* 0x0000000000007b1d */ /* 0x000fec0000000000 */
[----:B------:R-:W-:Y:S01]  /*27710*/  @!P0 CALL.REL.NOINC `(.L_x_0) ;  /* 0x0000001000008944 */ /* 0x000fe20003c00000 */
[----:B------:R-:W-:Y:S05]  /*27720*/  BRA `(.L_x_1) ;  /* 0xfffdbf7000007947 */ /* 0x000fea000383ffff */
.L_x_0:
[----:B------:R-:W2:Y:S01]  /*27730*/  LDL.LU R48, [R1+0x238] ;  /* 0x0002380001307983 */ /* 0x000ea20000300800 */
[----:B------:R-:W-:-:S04]  /*27740*/  DEPBAR.LE SB0, 0x0 ;  /* 0x000080000000791a */ /* 0x000fc80000000000 */
[----:B------:R-:W3:Y:S04]  /*27750*/  LDL.LU R118, [R1+0x2b8] ;  /* 0x0002b80001767983 */ /* 0x000ee80000300800 */
[----:B------:R-:W4:Y:S04]  /*27760*/  LDL.LU R143, [R1+0x2b4] ;  /* 0x0002b400018f7983 */ /* 0x000f280000300800 */
[----:B------:R-:W5:Y:S04]  /*27770*/  LDL.LU R142, [R1+0x2b0] ;  /* 0x0002b000018e7983 */ /* 0x000f680000300800 */
[----:B------:R-:W4:Y:S04]  /*27780*/  LDL.LU R141, [R1+0x2ac] ;  /* 0x0002ac00018d7983 */ /* 0x000f280000300800 */
        /* <DEDUP_REMOVED lines=12> */
[----:B------:R-:W1:Y:S04]  /*27850*/  S2R R235, SR_TID.X ;  /* 0x0000000000eb7919 */ /* 0x000e680000002100 */
[----:B------:R-:W1:Y:S01]  /*27860*/  S2R R225, SR_TID.X ;  /* 0x0000000000e17919 */ /* 0x000e620000002100 */
[----:B------:R-:W-:-:S02]  /*27870*/  ULDC UR4, c[0x0][0x180] ;  /* 0x0000600000047ab9 */ /* 0x000fc40000000800 */
[----:B------:R-:W-:Y:S01]  /*27880*/  UIMAD UR4, UR4, 0x32, URZ ;  /* 0x00000032040478a4 */ /* 0x000fe2000f8e023f */
[----:B-1----:R-:W-:Y:S02]  /*27890*/  SHF.L.U32 R235, R235, 0x2, RZ ;  /* 0x00000002ebeb7819 */ /* 0x002fe400000006ff */
[----:B------:R-:W-:Y:S02]  /*278a0*/  SHF.R.U32.HI R225, RZ, 0x5, R225 ;  /* 0x00000005ffe17819 */ /* 0x000fe400000116e1 */
[----:B------:R-:W-:Y:S02]  /*278b0*/  LOP3.LUT R235, R235, 0x7c, RZ, 0xc0, !PT ;  /* 0x0000007cebeb7812 */ /* 0x000fe400078ec0ff */
[----:B------:R-:W-:-:S05]  /*278c0*/  SGXT.U32 R225, R225, 0x2 ;  /* 0x00000002e1e1781a */ /* 0x000fca0000000000 */
[C---:B------:R-:W-:Y:S01]  /*278d0*/  IMAD R80, R225.reuse, 0x210, R235 ;  /* 0x00000210e1507824 */ /* 0x040fe200078e02eb */
[----:B------:R-:W-:Y:S06]  /*278e0*/  BAR.SYNC 0x0 ;  /* 0x0000000000007b1d */ /* 0x000fec0000000000 */
[----:B------:R-:W-:Y:S01]  /*278f0*/  SHF.L.U32 R2, R80, 0x2, RZ ;  /* 0x0000000250027819 */ /* 0x000fe200000006ff */
[----:B------:R-:W-:Y:S04]  /*27900*/  STS.128 [R80.X4], R228 ;  /* 0x000000e450007388 */ /* 0x000fe80000004c00 */
[----:B------:R-:W-:Y:S01]  /*27910*/  IMAD R2, R225, -0x630, R2 ;  /* 0xfffff9d0e1027824 */ /* 0x000fe200078e0202 */
[----:B------:R-:W-:Y:S04]  /*27920*/  STS.128 [R80.X4+0x210], R100 ;  /* 0x0002106450007388 */ /* 0x000fe80000004c00 */
[----:B------:R-:W-:Y:S04]  /*27930*/  STS.128 [R80.X4+0x420], R64 ;  /* 0x0004204050007388 */ /* 0x000fe80000004c00 */
[----:B------:R-:W-:Y:S01]  /*27940*/  STS.128 [R80.X4+0x630], R60 ;  /* 0x0006303c50007388 */ /* 0x000fe20000004c00 */
[----:B------:R-:W-:-:S03]  /*27950*/  MOV R3, 0x4 ;  /* 0x0000000400037802 */ /* 0x000fc60000000f00 */
[----:B------:R-:W-:Y:S06]  /*27960*/  BAR.SYNC 0x0 ;  /* 0x0000000000007b1d */ /* 0x000fec0000000000 */
[----:B------:R-:W1:Y:S04]  /*27970*/  LDS.128 R92, [R2] ;  /* 0x00000000025c7984 */ /* 0x000e680000000c00 */
[----:B------:R-:W1:Y:S04]  /*27980*/  LDS.128 R68, [R2+0x840] ;  /* 0x0008400002447984 */ /* 0x000e680000000c00 */
[----:B------:R-:W1:Y:S04]  /*27990*/  LDS.128 R52, [R2+0x1080] ;  /* 0x0010800002347984 */ /* 0x000e680000000c00 */
[----:B------:R-:W1:Y:S04]  /*279a0*/  LDS.128 R4, [R2+0x18c0] ;  /* 0x0018c00002047984 */ /* 0x000e680000000c00 */
[----:B------:R-:W-:Y:S06]  /*279b0*/  BAR.SYNC 0x0 ;  /* 0x0000000000007b1d */ /* 0x000fec0000000000 */
[----:B------:R-:W-:Y:S04]  /*279c0*/  STS.128 [R80.X4], R56 ;  /* 0x0000003850007388 */ /* 0x000fe80000004c00 */
[----:B------:R-:W-:Y:S04]  /*279d0*/  STS.128 [R80.X4+0x210], R44 ;  /* 0x0002102c50007388 */ /* 0x000fe80000004c00 */
[----:B------:R-:W-:Y:S04]  /*279e0*/  STS.128 [R80.X4+0x420], R40 ;  /* 0x0004202850007388 */ /* 0x000fe80000004c00 */
[----:B------:R-:W-:Y:S01]  /*279f0*/  STS.128 [R80.X4+0x630], R36 ;  /* 0x0006302450007388 */ /* 0x000fe20000004c00 */
[----:B------:R-:W-:-:S03]  /*27a00*/  CS2R R112, SRZ ;  /* 0x0000000000707805 */ /* 0x000fc6000001ff00 */
[----:B------:R-:W-:Y:S06]  /*27a10*/  BAR.SYNC 0x0 ;  /* 0x0000000000007b1d */ /* 0x000fec0000000000 */
[----:B------:R-:W1:Y:S01]  /*27a20*/  LDS.128 R76, [R2] ;  /* 0x00000000024c7984 */ /* 0x000e620000000c00 */
[----:B------:R-:W-:-:S03]  /*27a30*/  CS2R R114, SRZ ;  /* 0x0000000000727805 */ /* 0x000fc6000001ff00 */
[----:B------:R-:W1:Y:S04]  /*27a40*/  LDS.128 R64, [R2+0x840] ;  /* 0x0008400002407984 */ /* 0x000e680000000c00 */
[----:B------:R-:W1:Y:S01]  /*27a50*/  LDS.128 R60, [R2+0x1080] ;  /* 0x00108000023c7984 */ /* 0x000e620000000c00 */
[----:B------:R-:W-:Y:S01]  /*27a60*/  CS2R R88, SRZ ;  /* 0x0000000000587805 */ /* 0x000fe2000001ff00 */
        /* <DEDUP_REMOVED lines=12> */
[----:B--2---:R-:W-:-:S02]  /*27b30*/  LOP3.LUT R0, R48, R235, RZ, 0xfc, !PT ;  /* 0x000000eb30007212 */ /* 0x004fc400078efcff */
[----:B------:R-:W2:Y:S04]  /*27b40*/  LDS.128 R48, [R2+0x18c0] ;  /* 0x0018c00002307984 */ /* 0x000ea80000000c00 */
[----:B------:R-:W-:Y:S06]  /*27b50*/  BAR.SYNC 0x0 ;  /* 0x0000000000007b1d */ /* 0x000fec0000000000 */
[----:B------:R-:W-:-:S04]  /*27b60*/  ISETP.GE.AND P6, PT, R0, 0x80, PT ;  /* 0x000000800000780c */ /* 0x000fc80003fc6270 */
[----:B---3--:R-:W-:Y:S01]  /*27b70*/  ISETP.LT.AND P0, PT, R118, UR4, !P6 ;  /* 0x0000000476007c0c */ /* 0x008fe2000f701270 */
[----:B------:R-:W-:Y:S01]  /*27b80*/  STS.128 [R80.X4], R28 ;  /* 0x0000001c50007388 */ /* 0x000fe20000004c00 */
[----:B------:R-:W-:-:S03]  /*27b90*/  IMAD.WIDE R116, R0, R3, c[0x0][0x160] ;  /* 0x0000580000747625 */ /* 0x000fc600078e0203 */
[----:B------:R-:W-:Y:S04]  /*27ba0*/  STS.128 [R80.X4+0x210], R32 ;  /* 0x0002102050007388 */ /* 0x000fe80000004c00 */
[----:B------:R-:W-:Y:S04]  /*27bb0*/  STS.128 [R80.X4+0x420], R20 ;  /* 0x0004201450007388 */ /* 0x000fe80000004c00 */
[----:B------:R-:W-:Y:S04]  /*27bc0*/  STS.128 [R80.X4+0x630], R24 ;  /* 0x0006301850007388 */ /* 0x000fe80000004c00 */
[----:B------:R-:W-:Y:S06]  /*27bd0*/  BAR.SYNC 0x0 ;  /* 0x0000000000007b1d */ /* 0x000fec0000000000 */
[----:B------:R-:W3:Y:S04]  /*27be0*/  LDS.128 R56, [R2] ;  /* 0x0000000002387984 */ /* 0x000ee80000000c00 */
[----:B------:R-:W1:Y:S04]  /*27bf0*/  LDS.128 R36, [R2+0x840] ;  /* 0x0008400002247984 */ /* 0x000e680000000c00 */
[----:B------:R-:W1:Y:S04]  /*27c00*/  LDS.128 R40, [R2+0x1080] ;  /* 0x0010800002287984 */ /* 0x000e680000000c00 */
[----:B------:R-:W-:Y:S04]  /*27c10*/  LDS.128 R44, [R2+0x18c0] ;  /* 0x0018c000022c7984 */ /* 0x000fe80000000c00 */
[----:B------:R-:W-:Y:S06]  /*27c20*/  BAR.SYNC 0x0 ;  /* 0x0000000000007b1d */ /* 0x000fec0000000000 */
[----:B------:R-:W-:Y:S04]  /*27c30*/  STS.128 [R80.X4], R8 ;  /* 0x0000000850007388 */ /* 0x000fe80000004c00 */
[----:B------:R-:W-:Y:S04]  /*27c40*/  STS.128 [R80.X4+0x210], R12 ;  /* 0x0002100c50007388 */ /* 0x000fe80000004c00 */
[----:B------:R-:W-:Y:S04]  /*27c50*/  STS.128 [R80.X4+0x420], R16 ;  /* 0x0004201050007388 */ /* 0x000fe80000004c00 */
[----:B------:R-:W-:Y:S04]  /*27c60*/  STS.128 [R80.X4+0x630], R72 ;  /* 0x0006304850007388 */ /* 0x000fe80000004c00 */
[----:B------:R-:W-:Y:S06]  /*27c70*/  BAR.SYNC 0x0 ;  /* 0x0000000000007b1d */ /* 0x000fec0000000000 */
[----:B------:R-:W-:Y:S01]  /*27c80*/  P2R R8, PR, RZ, 0x1 ;  /* 0x00000001ff087803 */ /* 0x000fe20000000000 */
[----:B------:R-:W1:Y:S01]  /*27c90*/  @P0 LDG.E.EL.128 R112, [R116.64] ;  /* 0x0000000a74700981 */ /* 0x000e62000c2e1d00 */
[----:B----4-:R-:W-:-:S02]  /*27ca0*/  ISETP.LT.AND P0, PT, R139, UR4, !P6 ;  /* 0x000000048b007c0c */ /* 0x010fc4000f701270 */
[----:B------:R-:W-:Y:S02]  /*27cb0*/  ISETP.LT.AND P4, PT, R143, UR4, !P6 ;  /* 0x000000048f007c0c */ /* 0x000fe4000f781270 */
[----:B------:R-:W-:Y:S02]  /*27cc0*/  P2R R125, PR, RZ, 0x1 ;  /* 0x00000001ff7d7803 */ /* 0x000fe40000000000 */
[----:B-----5:R-:W-:-:S07]  /*27cd0*/  ISETP.LT.AND P3, PT, R142, UR4, !P6 ;  /* 0x000000048e007c0c */ /* 0x020fce000f761270 */
[----:B------:R-:W4:Y:S01]  /*27ce0*/  @P0 LDG.E.EL.128 R88, [R116.64] ;  /* 0x0000000a74580981 */ /* 0x000f22000c2e1d00 */
[----:B------:R-:W-:Y:S02]  /*27cf0*/  ISETP.LT.AND P0, PT, R138, UR4, !P6 ;  /* 0x000000048a007c0c */ /* 0x000fe4000f701270 */
[----:B------:R-:W-:Y:S01]  /*27d00*/  ISETP.LT.AND P2, PT, R141, UR4, !P6 ;  /* 0x000000048d007c0c */ /* 0x000fe2000f741270 */
[----:B------:R-:W5:Y:S01]  /*27d10*/  @P4 LDG.E.EL.128 R108, [R116.64] ;  /* 0x0000000a746c4981 */ /* 0x000f62000c2e1d00 */
[----:B------:R-:W-:Y:S02]  /*27d20*/  P2R R126, PR, RZ, 0x1 ;  /* 0x00000001ff7e7803 */ /* 0x000fe40000000000 */
[----:B------:R-:W-:Y:S01]  /*27d30*/  ISETP.LT.AND P1, PT, R140, UR4, !P6 ;  /* 0x000000048c007c0c */ /* 0x000fe2000f721270 */
[----:B------:R-:W2:Y:S06]  /*27d40*/  @P3 LDG.E.EL.128 R104, [R116.64] ;  /* 0x0000000a74683981 */ /* 0x000eac000c2e1d00 */
[----:B------:R-:W3:Y:S01]  /*27d50*/  @P0 LDG.E.EL.128 R84, [R116.64] ;  /* 0x0000000a74540981 */ /* 0x000ee2000c2e1d00 */
[----:B------:R-:W-:Y:S01]  /*27d60*/  ISETP.LT.AND P0, PT, R137, UR4, !P6 ;  /* 0x0000000489007c0c */ /* 0x000fe2000f701270 */
[----:B------:R-:W-:-:S02]  /*27d70*/  CS2R R80, SRZ ;  /* 0x0000000000507805 */ /* 0x000fc4000001ff00 */
[----:B------:R-:W3:Y:S01]  /*27d80*/  @P2 LDG.E.EL.128 R100, [R116.64] ;  /* 0x0000000a74642981 */ /* 0x000ee2000c2e1d00 */
[----:B------:R-:W-:-:S03]  /*27d90*/  P2R R127, PR, RZ, 0x1 ;  /* 0x00000001ff7f7803 */ /* 0x000fc60000000000 */
[----:B------:R-:W4:Y:S06]  /*27da0*/  @P1 LDG.E.EL.128 R96, [R116.64] ;  /* 0x0000000a74601981 */ /* 0x000f2c000c2e1d00 */
[----:B------:R-:W4:Y:S01]  /*27db0*/  @P0 LDG.E.EL.128 R80, [R116.64] ;  /* 0x0000000a74500981 */ /* 0x000f22000c2e1d00 */
[----:B------:R-:W-:Y:S01]  /*27dc0*/  ISETP.LT.AND P0, PT, R136, UR4, !P6 ;  /* 0x0000000488007c0c */ /* 0x000fe2000f701270 */
[----:B------:R-:W-:Y:S01]  /*27dd0*/  CS2R R72, SRZ ;  /* 0x0000000000487805 */ /* 0x000fe2000001ff00 */
[----:B------:R-:W-:-:S11]  /*27de0*/  CS2R R74, SRZ ;  /* 0x00000000004a7805 */ /* 0x000fd6000001ff00 */
[----:B------:R-:W4:Y:S01]  /*27df0*/  @P0 LDG.E.EL.128 R72, [R116.64] ;  /* 0x0000000a74480981 */ /* 0x000f22000c2e1d00 */
[----:B------:R-:W-:Y:S02]  /*27e00*/  P2R R9, PR, RZ, 0x10 ;  /* 0x00000010ff097803 */ /* 0x000fe40000000000 */
[----:B------:R-:W-:Y:S02]  /*27e10*/  P2R R128, PR, RZ, 0x1 ;  /* 0x00000001ff807803 */ /* 0x000fe40000000000 */
[----:B------:R-:W-:Y:S02]  /*27e20*/  ISETP.LT.AND P5, PT, R135, UR4, !P6 ;  /* 0x0000000487007c0c */ /* 0x000fe4000f7a1270 */
[----:B------:R-:W-:Y:S02]  /*27e30*/  P2R R10, PR, RZ, 0x8 ;  /* 0x00000008ff0a7803 */ /* 0x000fe40000000000 */
[----:B------:R-:W-:Y:S02]  /*27e40*/  ISETP.LT.AND P4, PT, R134, UR4, !P6 ;  /* 0x0000000486007c0c */ /* 0x000fe4000f781270 */
[----:B------:R-:W-:-:S02]  /*27e50*/  ISETP.LT.AND P0, PT, R130, UR4, !P6 ;  /* 0x0000000482007c0c */ /* 0x000fc4000f701270 */
[----:B------:R-:W-:Y:S02]  /*27e60*/  P2R R11, PR, RZ, 0x4 ;  /* 0x00000004ff0b7803 */ /* 0x000fe40000000000 */
[----:B------:R-:W-:Y:S02]  /*27e70*/  P2R R124, PR, RZ, 0x2 ;  /* 0x00000002ff7c7803 */ /* 0x000fe40000000000 */
[----:B------:R-:W-:Y:S02]  /*27e80*/  ISETP.LT.AND P3, PT, R133, UR4, !P6 ;  /* 0x0000000485007c0c */ /* 0x000fe4000f761270 */
[----:B------:R-:W-:Y:S02]  /*27e90*/  ISETP.LT.AND P2, PT, R132, UR4, !P6 ;  /* 0x0000000484007c0c */ /* 0x000fe4000f741270 */
[----:B------:R-:W-:Y:S01]  /*27ea0*/  ISETP.LT.AND P1, PT, R131, UR4, !P6 ;  /* 0x0000000483007c0c */ /* 0x000fe2000f721270 */
        /* <DEDUP_REMOVED lines=12> */
[----:B------:R-:W4:Y:S01]  /*27f70*/  @P5 LDG.E.EL.128 R28, [R116.64] ;  /* 0x0000000a741c5981 */ /* 0x000f22000c2e1d00 */
[----:B------:R-:W-:-:S03]  /*27f80*/  ISETP.LT.AND P6, PT, R129, UR4, !P6 ;  /* 0x0000000481007c0c */ /* 0x000fc6000f7c1270 */
[----:B------:R-:W4:Y:S04]  /*27f90*/  @P4 LDG.E.EL.128 R32, [R116.64] ;  /* 0x0000000a74204981 */ /* 0x000f28000c2e1d00 */
[----:B------:R-:W4:Y:S01]  /*27fa0*/  @P0 LDG.E.EL.128 R12, [R116.64] ;  /* 0x0000000a740c0981 */ /* 0x000f22000c2e1d00 */
[----:B------:R-:W-:-:S03]  /*27fb0*/  P2R R123, PR, RZ, 0x20 ;  /* 0x00000020ff7b7803 */ /* 0x000fc60000000000 */
[----:B------:R-:W4:Y:S01]  /*27fc0*/  @P3 LDG.E.EL.128 R24, [R116.64] ;  /* 0x0000000a74183981 */ /* 0x000f22000c2e1d00 */
[----:B------:R-:W-:-:S03]  /*27fd0*/  P2R R122, PR, RZ, 0x10 ;  /* 0x00000010ff7a7803 */ /* 0x000fc60000000000 */
[----:B------:R-:W4:Y:S01]  /*27fe0*/  @P2 LDG.E.EL.128 R20, [R116.64] ;  /* 0x0000000a74142981 */ /* 0x000f22000c2e1d00 */
[----:B------:R-:W-:-:S03]  /*27ff0*/  P2R R121, PR, RZ, 0x8 ;  /* 0x00000008ff797803 */ /* 0x000fc60000000000 */
[----:B------:R-:W4:Y:S01]  /*28000*/  @P1 LDG.E.EL.128 R16, [R116.64] ;  /* 0x0000000a74101981 */ /* 0x000f22000c2e1d00 */
[----:B------:R-:W-:Y:S02]  /*28010*/  P2R R120, PR, RZ, 0x4 ;  /* 0x00000004ff787803 */ /* 0x000fe40000000000 */
[----:B------:R-:W-:Y:S02]  /*28020*/  ISETP.NE.AND P5, PT, R11, RZ, PT ;  /* 0x000000ff0b00720c */ /* 0x000fe40003fa5270 */
[----:B------:R-:W-:Y:S02]  /*28030*/  ISETP.NE.AND P4, PT, R10, RZ, PT ;  /* 0x000000ff0a00720c */ /* 0x000fe40003f85270 */
[----:B------:R-:W-:Y:S01]  /*28040*/  ISETP.NE.AND P3, PT, R9, RZ, PT ;  /* 0x000000ff0900720c */ /* 0x000fe20003f65270 */
[----:B------:R-:W-:Y:S01]  /*28050*/  CS2R R10, SRZ ;  /* 0x00000000000a7805 */ /* 0x000fe2000001ff00 */
[----:B------:R-:W-:Y:S02]  /*28060*/  ISETP.NE.AND P2, PT, R8, RZ, PT ;  /* 0x000000ff0800720c */ /* 0x000fe40003f45270 */
[----:B------:R-:W-:-:S06]  /*28070*/  CS2R R8, SRZ ;  /* 0x0000000000087805 */ /* 0x000fcc000001ff00 */
[----:B------:R-:W4:Y:S01]  /*28080*/  @P6 LDG.E.EL.128 R8, [R116.64] ;  /* 0x0000000a74086981 */ /* 0x000f22000c2e1d00 */
[-C--:B------:R-:W-:Y:S02]  /*28090*/  LEA R118, R118, R0.reuse, 0x7 ;  /* 0x0000000076767211 */ /* 0x080fe400078e38ff */
[----:B------:R-:W-:Y:S02]  /*280a0*/  P2R R119, PR, RZ, 0x2 ;  /* 0x00000002ff777803 */ /* 0x000fe40000000000 */
[----:B------:R-:W-:Y:S01]  /*280b0*/  ISETP.NE.AND P1, PT, R124, RZ, PT ;  /* 0x000000ff7c00720c */ /* 0x000fe20003f25270 */
[----:B-1----:R-:W-:Y:S01]  /*280c0*/  FADD R114, R94, R114 ;  /* 0x000000725e727221 */ /* 0x002fe20000000000 */
[-C--:B------:R-:W-:Y:S01]  /*280d0*/  LEA R94, R143, R0.reuse, 0x7 ;  /* 0x000000008f5e7211 */ /* 0x080fe200078e38ff */
[----:B------:R-:W-:Y:S01]  /*280e0*/  FADD R112, R92, R112 ;  /* 0x000000705c707221 */ /* 0x000fe20000000000 */
[----:B------:R-:W-:Y:S01]  /*280f0*/  FADD R113, R93, R113 ;  /* 0x000000715d717221 */ /* 0x000fe20000000000 */
[----:B------:R-:W-:Y:S01]  /*28100*/  FADD R115, R95, R115 ;  /* 0x000000735f737221 */ /* 0x000fe20000000000 */
[-C--:B------:R-:W-:Y:S01]  /*28110*/  IMAD.WIDE R92, R118, R3.reuse, c[0x0][0x178] ;  /* 0x00005e00765c7625 */ /* 0x080fe200078e0203 */
[----:B-----5:R-:W-:Y:S01]  /*28120*/  FADD R110, R70, R110 ;  /* 0x0000006e466e7221 */ /* 0x020fe20000000000 */
[-C--:B------:R-:W-:Y:S01]  /*28130*/  LEA R70, R142, R0.reuse, 0x7 ;  /* 0x000000008e467211 */ /* 0x080fe200078e38ff */
[----:B------:R-:W-:Y:S01]  /*28140*/  FADD R108, R68, R108 ;  /* 0x0000006c446c7221 */ /* 0x000fe20000000000 */
[----:B------:R-:W-:Y:S01]  /*28150*/  FADD R109, R69, R109 ;  /* 0x0000006d456d7221 */ /* 0x000fe20000000000 */
[----:B------:R-:W-:Y:S01]  /*28160*/  FADD R111, R71, R111 ;  /* 0x0000006f476f7221 */ /* 0x000fe20000000000 */
[-C--:B------:R-:W-:Y:S01]  /*28170*/  IMAD.WIDE R68, R94, R3.reuse, c[0x0][0x178] ;  /* 0x00005e005e447625 */ /* 0x080fe200078e0203 */
[----:B--2---:R-:W-:Y:S01]  /*28180*/  FADD R104, R52, R104 ;  /* 0x0000006834687221 */ /* 0x004fe20000000000 */
[----:B------:R-:W-:Y:S01]  /*28190*/  FADD R105, R53, R105 ;  /* 0x0000006935697221 */ /* 0x000fe20000000000 */
[----:B------:R-:W-:Y:S01]  /*281a0*/  FADD R106, R54, R106 ;  /* 0x0000006a366a7221 */ /* 0x000fe20000000000 */
[----:B------:R-:W-:Y:S01]  /*281b0*/  FADD R107, R55, R107 ;  /* 0x0000006b376b7221 */ /* 0x000fe20000000000 */
[----:B------:R-:W-:Y:S01]  /*281c0*/  IMAD.WIDE R52, R70, R3, c[0x0][0x178] ;  /* 0x00005e0046347625 */ /* 0x000fe200078e0203 */
[----:B------:R-:W-:Y:S01]  /*281d0*/  LEA R54, R141, R0, 0x7 ;  /* 0x000000008d367211 */ /* 0x000fe200078e38ff */
[----:B------:R-:W-:Y:S01]  /*281e0*/  @P2 STG.E.128 [R92.64], R112 ;  /* 0x000000705c002986 */ /* 0x000fe2000c101d0a */
[----:B---3--:R-:W-:Y:S01]  /*281f0*/  FADD R100, R4, R100 ;  /* 0x0000006404647221 */ /* 0x008fe20000000000 */
[----:B------:R-:W-:-:S02]  /*28200*/  FADD R101, R5, R101 ;  /* 0x0000006505657221 */ /* 0x000fc40000000000 */
[----:B------:R-:W-:Y:S01]  /*28210*/  @P3 STG.E.128 [R68.64], R108 ;  /* 0x0000006c44003986 */ /* 0x000fe2000c101d0a */
[----:B------:R-:W-:Y:S01]  /*28220*/  FADD R102, R6, R102 ;  /* 0x0000006606667221 */ /* 0x000fe20000000000 */
[----:B------:R-:W-:Y:S01]  /*28230*/  FADD R103, R7, R103 ;  /* 0x0000006707677221 */ /* 0x000fe20000000000 */
[-C--:B------:R-:W-:Y:S01]  /*28240*/  IMAD.WIDE R4, R54, R3.reuse, c[0x0][0x178] ;  /* 0x00005e0036047625 */ /* 0x080fe200078e0203 */
[----:B------:R1:W-:Y:S01]  /*28250*/  @P4 STG.E.128 [R52.64], R104 ;  /* 0x0000006834004986 */ /* 0x0003e2000c101d0a */
[-C--:B------:R-:W-:Y:S02]  /*28260*/  LEA R6, R140, R0.reuse, 0x7 ;  /* 0x000000008c067211 */ /* 0x080fe400078e38ff */
[----:B------:R-:W-:Y:S01]  /*28270*/  ISETP.NE.AND P2, PT, R125, RZ, PT ;  /* 0x000000ff7d00720c */ /* 0x000fe20003f45270 */
[----:B------:R2:W-:Y:S01]  /*28280*/  @P5 STG.E.128 [R4.64], R100 ;  /* 0x0000006404005986 */ /* 0x0005e2000c101d0a */
[----:B------:R-:W-:Y:S01]  /*28290*/  ISETP.NE.AND P3, PT, R126, RZ, PT ;  /* 0x000000ff7e00720c */ /* 0x000fe20003f65270 */
[----:B----4-:R-:W-:Y:S01]  /*282a0*/  FADD R76, R76, R96 ;  /* 0x000000604c4c7221 */ /* 0x010fe20000000000 */
[----:B------:R-:W-:Y:S01]  /*282b0*/  FADD R77, R77, R97 ;  /* 0x000000614d4d7221 */ /* 0x000fe20000000000 */
[----:B------:R-:W-:Y:S01]  /*282c0*/  FADD R78, R78, R98 ;  /* 0x000000624e4e7221 */ /* 0x000fe20000000000 */
[----:B------:R-:W-:Y:S01]  /*282d0*/  FADD R79, R79, R99 ;  /* 0x000000634f4f7221 */ /* 0x000fe20000000000 */
[----:B------:R-:W-:Y:S01]  /*282e0*/  IMAD.WIDE R6, R6, R3, c[0x0][0x178] ;  /* 0x00005e0006067625 */ /* 0x000fe200078e0203 */
[----:B-1----:R-:W-:-:S05]  /*282f0*/  LEA R52, R139, R0, 0x7 ;  /* 0x000000008b347211 */ /* 0x002fca00078e38ff */
[-C--:B--2---:R-:W-:Y:S01]  /*28300*/  IMAD.WIDE R4, R52, R3.reuse, c[0x0][0x178] ;  /* 0x00005e0034047625 */ /* 0x084fe200078e0203 */
[-C--:B------:R-:W-:Y:S01]  /*28310*/  LEA R52, R138, R0.reuse, 0x7 ;  /* 0x000000008a347211 */ /* 0x080fe200078e38ff */
[----:B------:R1:W-:Y:S01]  /*28320*/  @P1 STG.E.128 [R6.64], R76 ;  /* 0x0000004c06001986 */ /* 0x0003e2000c101d0a */
[----:B------:R-:W-:Y:S01]  /*28330*/  FADD R64, R64, R88 ;  /* 0x0000005840407221 */ /* 0x000fe20000000000 */
        /* <DEDUP_REMOVED lines=8> */
[-C--:B------:R-:W-:Y:S01]  /*283c0*/  LEA R48, R136, R0.reuse, 0x7 ;  /* 0x0000000088307211 */ /* 0x080fe200078e38ff */
[----:B------:R2:W-:Y:S01]  /*283d0*/  @P2 STG.E.128 [R4.64], R64 ;  /* 0x0000004004002986 */ /* 0x0005e2000c101d0a */
[----:B------:R-:W-:Y:S01]  /*283e0*/  FADD R81, R49, R81 ;  /* 0x0000005131517221 */ /* 0x000fe20000000000 */
[----:B-1----:R-:W-:Y:S01]  /*283f0*/  IMAD.WIDE R6, R52, R3, c[0x0][0x178] ;  /* 0x00005e0034067625 */ /* 0x002fe200078e0203 */
[----:B------:R-:W-:Y:S01]  /*28400*/  LEA R52, R137, R0, 0x7 ;  /* 0x0000000089347211 */ /* 0x000fe200078e38ff */
[----:B------:R-:W-:Y:S01]  /*28410*/  FADD R76, R56, R72 ;  /* 0x00000048384c7221 */ /* 0x000fe20000000000 */
[----:B------:R-:W-:Y:S01]  /*28420*/  FADD R77, R57, R73 ;  /* 0x00000049394d7221 */ /* 0x000fe20000000000 */
[----:B------:R-:W-:Y:S01]  /*28430*/  FADD R78, R58, R74 ;  /* 0x0000004a3a4e7221 */ /* 0x000fe20000000000 */
[----:B------:R-:W-:Y:S01]  /*28440*/  FADD R79, R59, R75 ;  /* 0x0000004b3b4f7221 */ /* 0x000fe20000000000 */
[----:B------:R1:W-:Y:S01]  /*28450*/  @P3 STG.E.128 [R6.64], R60 ;  /* 0x0000003c06003986 */ /* 0x0003e2000c101d0a */
[----:B------:R-:W-:Y:S01]  /*28460*/  FADD R82, R50, R82 ;  /* 0x0000005232527221 */ /* 0x000fe20000000000 */
[----:B------:R-:W-:-:S02]  /*28470*/  FADD R83, R51, R83 ;  /* 0x0000005333537221 */ /* 0x000fc40000000000 */
[----:B------:R-:W3:Y:S01]  /*28480*/  LDS.128 R56, [R2+0x1080] ;  /* 0x0010800002387984 */ /* 0x000ee20000000c00 */
[----:B--2---:R-:W-:-:S03]  /*28490*/  IMAD.WIDE R4, R52, R3, c[0x0][0x178] ;  /* 0x00005e0034047625 */ /* 0x004fc600078e0203 */
[----:B------:R-:W-:Y:S04]  /*284a0*/  LDS.128 R52, [R2+0x840] ;  /* 0x0008400002347984 */ /* 0x000fe80000000c00 */
[----:B------:R-:W-:Y:S01]  /*284b0*/  LDS.128 R60, [R2+0x18c0] ;  /* 0x0018c000023c7984 */ /* 0x000fe20000000c00 */
[----:B-1----:R-:W-:-:S03]  /*284c0*/  IMAD.WIDE R6, R48, R3, c[0x0][0x178] ;  /* 0x00005e0030067625 */ /* 0x002fc600078e0203 */
[----:B------:R-:W1:Y:S01]  /*284d0*/  LDS.128 R48, [R2] ;  /* 0x0000000002307984 */ /* 0x000e620000000c00 */
[----:B------:R-:W-:Y:S02]  /*284e0*/  ISETP.NE.AND P4, PT, R127, RZ, PT ;  /* 0x000000ff7f00720c */ /* 0x000fe40003f85270 */
[----:B------:R-:W-:Y:S02]  /*284f0*/  ISETP.NE.AND P5, PT, R128, RZ, PT ;  /* 0x000000ff8000720c */ /* 0x000fe40003fa5270 */
[----:B------:R-:W-:Y:S02]  /*28500*/  ISETP.NE.AND P3, PT, R121, RZ, PT ;  /* 0x000000ff7900720c */ /* 0x000fe40003f65270 */
[----:B------:R-:W-:-:S07]  /*28510*/  ISETP.NE.AND P2, PT, R120, RZ, PT ;  /* 0x000000ff7800720c */ /* 0x000fce0003f45270 */
[----:B------:R2:W-:Y:S01]  /*28520*/  @P4 STG.E.128 [R4.64], R80 ;  /* 0x0000005004004986 */ /* 0x0005e2000c101d0a */
[----:B------:R-:W-:-:S03]  /*28530*/  ISETP.NE.AND P4, PT, R122, RZ, PT ;  /* 0x000000ff7a00720c */ /* 0x000fc60003f85270 */
[----:B------:R4:W-:Y:S01]  /*28540*/  @P5 STG.E.128 [R6.64], R76 ;  /* 0x0000004c06005986 */ /* 0x0009e2000c101d0a */
[----:B------:R-:W-:Y:S02]  /*28550*/  ISETP.NE.AND P5, PT, R123, RZ, PT ;  /* 0x000000ff7b00720c */ /* 0x000fe40003fa5270 */
[----:B------:R-:W-:Y:S02]  /*28560*/  ISETP.NE.AND P1, PT, R119, RZ, PT ;  /* 0x000000ff7700720c */ /* 0x000fe40003f25270 */
[-C--:B------:R-:W-:Y:S02]  /*28570*/  LEA R64, R134, R0.reuse, 0x7 ;  /* 0x0000000086407211 */ /* 0x080fe400078e38ff */
[-C--:B------:R-:W-:Y:S02]  /*28580*/  LEA R66, R133, R0.reuse, 0x7 ;  /* 0x0000000085427211 */ /* 0x080fe400078e38ff */
[-C--:B------:R-:W-:Y:S02]  /*28590*/  LEA R68, R132, R0.reuse, 0x7 ;  /* 0x0000000084447211 */ /* 0x080fe400078e38ff */
[-C--:B--2---:R-:W-:Y:S01]  /*285a0*/  LEA R4, R135, R0.reuse, 0x7 ;  /* 0x0000000087047211 */ /* 0x084fe200078e38ff */
[----:B------:R-:W-:Y:S01]  /*285b0*/  FADD R28, R36, R28 ;  /* 0x0000001c241c7221 */ /* 0x000fe20000000000 */
[-C--:B------:R-:W-:Y:S01]  /*285c0*/  LEA R70, R131, R0.reuse, 0x7 ;  /* 0x0000000083467211 */ /* 0x080fe200078e38ff */
[----:B------:R-:W-:Y:S01]  /*285d0*/  FADD R29, R37, R29 ;  /* 0x0000001d251d7221 */ /* 0x000fe20000000000 */
[-C--:B------:R-:W-:Y:S01]  /*285e0*/  LEA R72, R130, R0.reuse, 0x7 ;  /* 0x0000000082487211 */ /* 0x080fe200078e38ff */
[----:B------:R-:W-:Y:S01]  /*285f0*/  FADD R30, R38, R30 ;  /* 0x0000001e261e7221 */ /* 0x000fe20000000000 */
[----:B------:R-:W-:Y:S01]  /*28600*/  FADD R31, R39, R31 ;  /* 0x0000001f271f7221 */ /* 0x000fe20000000000 */
[-C--:B------:R-:W-:Y:S01]  /*28610*/  IMAD.WIDE R4, R4, R3.reuse, c[0x0][0x178] ;  /* 0x00005e0004047625 */ /* 0x080fe200078e0203 */
[----:B------:R-:W-:Y:S01]  /*28620*/  FADD R32, R40, R32 ;  /* 0x0000002028207221 */ /* 0x000fe20000000000 */
[----:B------:R-:W-:Y:S01]  /*28630*/  FADD R33, R41, R33 ;  /* 0x0000002129217221 */ /* 0x000fe20000000000 */
[----:B------:R-:W-:Y:S01]  /*28640*/  FADD R34, R42, R34 ;  /* 0x000000222a227221 */ /* 0x000fe20000000000 */
[----:B------:R-:W-:Y:S01]  /*28650*/  FADD R35, R43, R35 ;  /* 0x000000232b237221 */ /* 0x000fe20000000000 */
[----:B---3--:R-:W-:Y:S01]  /*28660*/  FADD R56, R56, R12 ;  /* 0x0000000c38387221 */ /* 0x008fe20000000000 */
[----:B------:R-:W-:Y:S01]  /*28670*/  FADD R57, R57, R13 ;  /* 0x0000000d39397221 */ /* 0x000fe20000000000 */
[-C--:B----4-:R-:W-:Y:S01]  /*28680*/  IMAD.WIDE R6, R64, R3.reuse, c[0x0][0x178] ;  /* 0x00005e0040067625 */ /* 0x090fe200078e0203 */
[----:B------:R-:W-:Y:S01]  /*28690*/  FADD R24, R44, R24 ;  /* 0x000000182c187221 */ /* 0x000fe20000000000 */
[----:B------:R-:W-:Y:S01]  /*286a0*/  FADD R25, R45, R25 ;  /* 0x000000192d197221 */ /* 0x000fe20000000000 */
[----:B------:R-:W-:Y:S01]  /*286b0*/  FADD R26, R46, R26 ;  /* 0x0000001a2e1a7221 */ /* 0x000fe20000000000 */
[----:B------:R-:W-:Y:S01]  /*286c0*/  FADD R27, R47, R27 ;  /* 0x0000001b2f1b7221 */ /* 0x000fe20000000000 */
[----:B------:R-:W-:Y:S01]  /*286d0*/  FADD R58, R58, R14 ;  /* 0x0000000e3a3a7221 */ /* 0x000fe20000000000 */
[----:B------:R-:W-:Y:S01]  /*286e0*/  FADD R59, R59, R15 ;  /* 0x0000000f3b3b7221 */ /* 0x000fe20000000000 */
[-C--:B------:R-:W-:Y:S01]  /*286f0*/  IMAD.WIDE R12, R66, R3.reuse, c[0x0][0x178] ;  /* 0x00005e00420c7625 */ /* 0x080fe200078e0203 */
[----:B-1----:R-:W-:Y:S01]  /*28700*/  FADD R20, R48, R20 ;  /* 0x0000001430147221 */ /* 0x002fe20000000000 */
[----:B------:R-:W-:Y:S01]  /*28710*/  FADD R21, R49, R21 ;  /* 0x0000001531157221 */ /* 0x000fe20000000000 */
[----:B------:R-:W-:Y:S01]  /*28720*/  FADD R22, R50, R22 ;  /* 0x0000001632167221 */ /* 0x000fe20000000000 */
[----:B------:R-:W-:Y:S01]  /*28730*/  FADD R23, R51, R23 ;  /* 0x0000001733177221 */ /* 0x000fe20000000000 */
[----:B------:R-:W-:Y:S01]  /*28740*/  FADD R52, R52, R16 ;  /* 0x0000001034347221 */ /* 0x000fe20000000000 */
[----:B------:R-:W-:Y:S01]  /*28750*/  FADD R53, R53, R17 ;  /* 0x0000001135357221 */ /* 0x000fe20000000000 */
[-C--:B------:R-:W-:Y:S01]  /*28760*/  IMAD.WIDE R14, R68, R3.reuse, c[0x0][0x178] ;  /* 0x00005e00440e7625 */ /* 0x080fe200078e0203 */
[----:B------:R-:W-:Y:S01]  /*28770*/  FADD R54, R54, R18 ;  /* 0x0000001236367221 */ /* 0x000fe20000000000 */
[----:B------:R-:W-:Y:S01]  /*28780*/  FADD R55, R55, R19 ;  /* 0x0000001337377221 */ /* 0x000fe20000000000 */
[----:B------:R1:W-:Y:S01]  /*28790*/  @P5 STG.E.128 [R4.64], R28 ;  /* 0x0000001c04005986 */ /* 0x0003e2000c101d0a */
[----:B------:R-:W-:Y:S01]  /*287a0*/  IMAD.WIDE R16, R70, R3, c[0x0][0x178] ;  /* 0x00005e0046107625 */ /* 0x000fe200078e0203 */
[----:B------:R-:W-:-:S02]  /*287b0*/  LEA R0, R129, R0, 0x7 ;  /* 0x0000000081007211 */ /* 0x000fc400078e38ff */
[----:B------:R1:W-:Y:S01]  /*287c0*/  @P4 STG.E.128 [R6.64], R32 ;  /* 0x0000002006004986 */ /* 0x0003e2000c101d0a */
[----:B------:R-:W-:-:S03]  /*287d0*/  IMAD.WIDE R18, R72, R3, c[0x0][0x178] ;  /* 0x00005e0048127625 */ /* 0x000fc600078e0203 */
[----:B------:R1:W-:Y:S04]  /*287e0*/  @P3 STG.E.128 [R12.64], R24 ;  /* 0x000000180c003986 */ /* 0x0003e8000c101d0a */
[----:B------:R1:W-:Y:S04]  /*287f0*/  @P2 STG.E.128 [R14.64], R20 ;  /* 0x000000140e002986 */ /* 0x0003e8000c101d0a */
[----:B------:R1:W-:Y:S01]  /*28800*/  @P1 STG.E.128 [R16.64], R52 ;  /* 0x0000003410001986 */ /* 0x0003e2000c101d0a */
[----:B------:R-:W-:-:S03]  /*28810*/  FADD R8, R60, R8 ;  /* 0x000000083c087221 */ /* 0x000fc60000000000 */
[----:B------:R1:W-:Y:S01]  /*28820*/  @P0 STG.E.128 [R18.64], R56 ;  /* 0x0000003812000986 */ /* 0x0003e2000c101d0a */
[----:B------:R-:W-:Y:S01]  /*28830*/  FADD R9, R61, R9 ;  /* 0x000000093d097221 */ /* 0x000fe20000000000 */
[----:B------:R-:W-:Y:S01]  /*28840*/  FADD R10, R62, R10 ;  /* 0x0000000a3e0a7221 */ /* 0x000fe20000000000 */
[----:B------:R-:W-:Y:S01]  /*28850*/  FADD R11, R63, R11 ;  /* 0x0000000b3f0b7221 */ /* 0x000fe20000000000 */
[----:B------:R-:W-:Y:S01]  /*28860*/  IMAD.WIDE R2, R0, R3, c[0x0][0x178] ;  /* 0x00005e0000027625 */ /* 0x000fe200078e0203 */
[----:B------:R-:W-:Y:S06]  /*28870*/  @!P6 EXIT ;  /* 0x000000000000e94d */ /* 0x000fec0003800000 */
[----:B------:R-:W-:Y:S01]  /*28880*/  STG.E.128 [R2.64], R8 ;  /* 0x0000000802007986 */ /* 0x000fe2000c101d0a */
[----:B------:R-:W-:Y:S05]  /*28890*/  EXIT ;  /* 0x000000000000794d */ /* 0x000fea0003800000 */
.L_x_2:
[----:B------:R-:W-:-:S00]  /*288a0*/  BRA `(.L_x_2) ;  /* 0xfffffff000007947 */ /* 0x000fc0000383ffff */
[----:B------:R-:W-:-:S00]  /*288b0*/  NOP ;  /* 0x0000000000007918 */ /* 0x000fc00000000000 */
        /* <DEDUP_REMOVED lines=12> */
.L_x_3:


//--------------------- .nv.shared.triton_mm      --------------------------
	.section	.nv.shared.triton_mm,"aw",@nobits
	.align	16
